	.target	sm_90a

	.elftype	@"ET_EXEC"


//--------------------- .note.nv.tkinfo           --------------------------
	.section	.note.nv.tkinfo,"",@"SHT_NOTE"
	.sectionflags	@"SHF_NOTE_NV_TKINFO"
	.tkinfo
        /*0018*/ 	.word	0x00000002
        /*0030*/ 	.string	""
        /*0030*/ 	.string	"ptxas"
        /*0030*/ 	.string	"Cuda compilation tools, release 13.0, V13.0.88"
        /*0030*/ 	.string	"Build cuda_13.0.r13.0/compiler.36424714_0"
        /*0030*/ 	.string	"-v  -suppress-debug-info  -lineinfo  -arch sm_90a "



//--------------------- .note.nv.cuinfo           --------------------------
	.section	.note.nv.cuinfo,"",@"SHT_NOTE"
	.sectionflags	@"SHF_NOTE_NV_CUINFO"
        /*0018*/ 	.short	0x0002
        /*001a*/ 	.short	0x005a
        /*001c*/ 	.short	0x0082
	.zero		2


//--------------------- .nv.info                  --------------------------
	.section	.nv.info,"",@"SHT_CUDA_INFO"
	.align	4


	//----- nvinfo : EIATTR_REGCOUNT
	.align		4
        /*0000*/ 	.byte	0x04, 0x2f
        /*0002*/ 	.short	(.L_1 - .L_0)
	.align		4
.L_0:
        /*0004*/ 	.word	index@(gluon_wgmma)
        /*0008*/ 	.word	0x0000005a


	//----- nvinfo : EIATTR_FRAME_SIZE
	.align		4
.L_1:
        /*000c*/ 	.byte	0x04, 0x11
        /*000e*/ 	.short	(.L_3 - .L_2)
	.align		4
.L_2:
        /*0010*/ 	.word	index@(gluon_wgmma)
        /*0014*/ 	.word	0x00000000


	//----- nvinfo : EIATTR_MIN_STACK_SIZE
	.align		4
.L_3:
        /*0018*/ 	.byte	0x04, 0x12
        /*001a*/ 	.short	(.L_5 - .L_4)
	.align		4
.L_4:
        /*001c*/ 	.word	index@(gluon_wgmma)
        /*0020*/ 	.word	0x00000000
.L_5:


//--------------------- .nv.compat                --------------------------
	.section	.nv.compat,"",@"SHT_CUDA_COMPAT_INFO"
	.align	4
        /*0000*/ 	.byte	0x02, 0x09, 0x01, 0x00, 0x02, 0x02, 0x04, 0x00, 0x02, 0x05, 0x05, 0x00, 0x03, 0x07, 0x01, 0x01
        /*0010*/ 	.byte	0x02, 0x03, 0x03, 0x00, 0x02, 0x06, 0x01, 0x00, 0x04, 0x0b, 0x08, 0x00, 0x00, 0x00, 0x00, 0x00
        /*0020*/ 	.byte	0x00, 0x00, 0x00, 0x00


//--------------------- .nv.info.gluon_wgmma      --------------------------
	.section	.nv.info.gluon_wgmma,"",@"SHT_CUDA_INFO"
	.sectionflags	@""
	.align	4


	//----- nvinfo : EIATTR_CUDA_API_VERSION
	.align		4
        /*0000*/ 	.byte	0x04, 0x37
        /*0002*/ 	.short	(.L_7 - .L_6)
.L_6:
        /*0004*/ 	.word	0x00000082


	//----- nvinfo : EIATTR_KPARAM_INFO
	.align		4
.L_7:
        /*0008*/ 	.byte	0x04, 0x17
        /*000a*/ 	.short	(.L_9 - .L_8)
.L_8:
        /*000c*/ 	.word	0x00000000
        /*0010*/ 	.short	0x000a
        /*0012*/ 	.short	0x0048
        /*0014*/ 	.byte	0x00, 0xf4, 0x21, 0x00


	//----- nvinfo : EIATTR_KPARAM_INFO
	.align		4
.L_9:
        /*0018*/ 	.byte	0x04, 0x17
        /*001a*/ 	.short	(.L_11 - .L_10)
.L_10:
        /*001c*/ 	.word	0x00000000
        /*0020*/ 	.short	0x0009
        /*0022*/ 	.short	0x0040
        /*0024*/ 	.byte	0x00, 0xf4, 0x21, 0x00


	//----- nvinfo : EIATTR_KPARAM_INFO
	.align		4
.L_11:
        /*0028*/ 	.byte	0x04, 0x17
        /*002a*/ 	.short	(.L_13 - .L_12)
.L_12:
        /*002c*/ 	.word	0x00000000
        /*0030*/ 	.short	0x0008
        /*0032*/ 	.short	0x0038
        /*0034*/ 	.byte	0x00, 0xf0, 0x21, 0x00


	//----- nvinfo : EIATTR_KPARAM_INFO
	.align		4
.L_13:
        /*0038*/ 	.byte	0x04, 0x17
        /*003a*/ 	.short	(.L_15 - .L_14)
.L_14:
        /*003c*/ 	.word	0x00000000
        /*0040*/ 	.short	0x0007
        /*0042*/ 	.short	0x0030
        /*0044*/ 	.byte	0x00, 0xf0, 0x21, 0x00


	//----- nvinfo : EIATTR_KPARAM_INFO
	.align		4
.L_15:
        /*0048*/ 	.byte	0x04, 0x17
        /*004a*/ 	.short	(.L_17 - .L_16)
.L_16:
        /*004c*/ 	.word	0x00000000
        /*0050*/ 	.short	0x0006
        /*0052*/ 	.short	0x0028
        /*0054*/ 	.byte	0x00, 0xf0, 0x21, 0x00


	//----- nvinfo : EIATTR_KPARAM_INFO
	.align		4
.L_17:
        /*0058*/ 	.byte	0x04, 0x17
        /*005a*/ 	.short	(.L_19 - .L_18)
.L_18:
        /*005c*/ 	.word	0x00000000
        /*0060*/ 	.short	0x0005
        /*0062*/ 	.short	0x0020
        /*0064*/ 	.byte	0x00, 0xf0, 0x11, 0x00


	//----- nvinfo : EIATTR_KPARAM_INFO
	.align		4
.L_19:
        /*0068*/ 	.byte	0x04, 0x17
        /*006a*/ 	.short	(.L_21 - .L_20)
.L_20:
        /*006c*/ 	.word	0x00000000
        /*0070*/ 	.short	0x0004
        /*0072*/ 	.short	0x001c
        /*0074*/ 	.byte	0x00, 0xf0, 0x11, 0x00


	//----- nvinfo : EIATTR_KPARAM_INFO
	.align		4
.L_21:
        /*0078*/ 	.byte	0x04, 0x17
        /*007a*/ 	.short	(.L_23 - .L_22)
.L_22:
        /*007c*/ 	.word	0x00000000
        /*0080*/ 	.short	0x0003
        /*0082*/ 	.short	0x0018
        /*0084*/ 	.byte	0x00, 0xf0, 0x11, 0x00


	//----- nvinfo : EIATTR_KPARAM_INFO
	.align		4
.L_23:
        /*0088*/ 	.byte	0x04, 0x17
        /*008a*/ 	.short	(.L_25 - .L_24)
.L_24:
        /*008c*/ 	.word	0x00000000
        /*0090*/ 	.short	0x0002
        /*0092*/ 	.short	0x0010
        /*0094*/ 	.byte	0x00, 0xf4, 0x21, 0x00


	//----- nvinfo : EIATTR_KPARAM_INFO
	.align		4
.L_25:
        /*0098*/ 	.byte	0x04, 0x17
        /*009a*/ 	.short	(.L_27 - .L_26)
.L_26:
        /*009c*/ 	.word	0x00000000
        /*00a0*/ 	.short	0x0001
        /*00a2*/ 	.short	0x0008
        /*00a4*/ 	.byte	0x00, 0xf4, 0x21, 0x00


	//----- nvinfo : EIATTR_KPARAM_INFO
	.align		4
.L_27:
        /*00a8*/ 	.byte	0x04, 0x17
        /*00aa*/ 	.short	(.L_29 - .L_28)
.L_28:
        /*00ac*/ 	.word	0x00000000
        /*00b0*/ 	.short	0x0000
        /*00b2*/ 	.short	0x0000
        /*00b4*/ 	.byte	0x00, 0xf4, 0x21, 0x00


	//----- nvinfo : EIATTR_SPARSE_MMA_MASK
	.align		4
.L_29:
        /*00b8*/ 	.byte	0x03, 0x50
        /*00ba*/ 	.short	0x0000


	//----- nvinfo : EIATTR_MAXREG_COUNT
	.align		4
        /*00bc*/ 	.byte	0x03, 0x1b
        /*00be*/ 	.short	0x00ff


	//----- nvinfo : EIATTR_NUM_BARRIERS
	.align		4
        /*00c0*/ 	.byte	0x02, 0x4c
        /*00c2*/ 	.byte	0x01
	.zero		1


	//----- nvinfo : EIATTR_MERCURY_ISA_VERSION
	.align		4
        /*00c4*/ 	.byte	0x03, 0x5f
        /*00c6*/ 	.short	0x0101


	//----- nvinfo : EIATTR_INT_WARP_WIDE_INSTR_OFFSETS
	.align		4
        /*00c8*/ 	.byte	0x04, 0x31
        /*00ca*/ 	.short	(.L_31 - .L_30)


	//   ....[0]....
.L_30:
        /*00cc*/ 	.word	0x00001320


	//   ....[1]....
        /*00d0*/ 	.word	0x00001340


	//   ....[2]....
        /*00d4*/ 	.word	0x00001350


	//   ....[3]....
        /*00d8*/ 	.word	0x00001360


	//   ....[4]....
        /*00dc*/ 	.word	0x00001470


	//   ....[5]....
        /*00e0*/ 	.word	0x00001990


	//   ....[6]....
        /*00e4*/ 	.word	0x000019a0


	//   ....[7]....
        /*00e8*/ 	.word	0x00001a40


	//   ....[8]....
        /*00ec*/ 	.word	0x00001a50


	//   ....[9]....
        /*00f0*/ 	.word	0x00001fb0


	//   ....[10]....
        /*00f4*/ 	.word	0x00001fd0


	//----- nvinfo : EIATTR_COOP_GROUP_MASK_REGIDS
	.align		4
.L_31:
        /*00f8*/ 	.byte	0x04, 0x29
        /*00fa*/ 	.short	(.L_33 - .L_32)


	//   ....[0]....
.L_32:
        /*00fc*/ 	.word	0xffffffff


	//   ....[1]....
        /*0100*/ 	.word	0xffffffff


	//   ....[2]....
        /*0104*/ 	.word	0xffffffff


	//----- nvinfo : EIATTR_COOP_GROUP_INSTR_OFFSETS
	.align		4
.L_33:
        /*0108*/ 	.byte	0x04, 0x28
        /*010a*/ 	.short	(.L_35 - .L_34)


	//   ....[0]....
.L_34:
        /*010c*/ 	.word	0x00000150


	//   ....[1]....
        /*0110*/ 	.word	0x00000700


	//   ....[2]....
        /*0114*/ 	.word	0x00000cf0


	//----- nvinfo : EIATTR_MBARRIER_INSTR_OFFSETS
	.align		4
.L_35:
        /*0118*/ 	.byte	0x04, 0x39
        /*011a*/ 	.short	(.L_37 - .L_36)


	//   ....[0]....
.L_36:
        /*011c*/ 	.word	0x000014d0
        /*0120*/ 	.word	0x000000ff
        /*0124*/ 	.word	0x00030000
        /*0128*/ 	.short	0x0100
        /*012a*/ 	.byte	0x10
	.zero		1


	//   ....[1]....
        /*012c*/ 	.word	0x00001640
        /*0130*/ 	.word	0x000000ff
        /*0134*/ 	.word	0x00030008
        /*0138*/ 	.short	0x0100
        /*013a*/ 	.byte	0x10
	.zero		1


	//   ....[2]....
        /*013c*/ 	.word	0x00001670
        /*0140*/ 	.word	0x000000ff
        /*0144*/ 	.word	0x00030010
        /*0148*/ 	.short	0x0100
        /*014a*/ 	.byte	0x10
	.zero		1


	//   ....[3]....
        /*014c*/ 	.word	0x00001690
        /*0150*/ 	.word	0x000000ff
        /*0154*/ 	.word	0x00030018
        /*0158*/ 	.short	0x0100
        /*015a*/ 	.byte	0x10
	.zero		1


	//   ....[4]....
        /*015c*/ 	.word	0x00001b00
        /*0160*/ 	.word	0x000000ff
        /*0164*/ 	.word	0x00030000
        /*0168*/ 	.short	0x010a
        /*016a*/ 	.byte	0x1d
	.zero		1


	//   ....[5]....
        /*016c*/ 	.word	0x00001f10
        /*0170*/ 	.word	0x000000ff
        /*0174*/ 	.word	0x00030000
        /*0178*/ 	.short	0x0108
        /*017a*/ 	.byte	0x10
	.zero		1


	//   ....[6]....
        /*017c*/ 	.word	0x00002070
        /*0180*/ 	.word	0x000000ff
        /*0184*/ 	.word	0x00030008
        /*0188*/ 	.short	0x0108
        /*018a*/ 	.byte	0x10
	.zero		1


	//   ....[7]....
        /*018c*/ 	.word	0x00002150
        /*0190*/ 	.word	0x000000ff
        /*0194*/ 	.word	0x00030010
        /*0198*/ 	.short	0x0108
        /*019a*/ 	.byte	0x10
	.zero		1


	//   ....[8]....
        /*019c*/ 	.word	0x000021d0
        /*01a0*/ 	.word	0x000000ff
        /*01a4*/ 	.word	0x00030018
        /*01a8*/ 	.short	0x0108
        /*01aa*/ 	.byte	0x10
	.zero		1


	//   ....[9]....
        /*01ac*/ 	.word	0x000022e0
        /*01b0*/ 	.word	0x000000ff
        /*01b4*/ 	.word	0x00030000
        /*01b8*/ 	.short	0x010a
        /*01ba*/ 	.byte	0x1d
	.zero		1


	//----- nvinfo : EIATTR_NUM_MBARRIERS
	.align		4
.L_37:
        /*01bc*/ 	.byte	0x03, 0x38
        /*01be*/ 	.short	0x0004


	//----- nvinfo : EIATTR_EXIT_INSTR_OFFSETS
	.align		4
        /*01c0*/ 	.byte	0x04, 0x1c
        /*01c2*/ 	.short	(.L_39 - .L_38)


	//   ....[0]....
.L_38:
        /*01c4*/ 	.word	0x000022d0


	//----- nvinfo : EIATTR_REQNTID
	.align		4
.L_39:
        /*01c8*/ 	.byte	0x04, 0x10
        /*01ca*/ 	.short	(.L_41 - .L_40)
.L_40:
        /*01cc*/ 	.word	0x00000080
        /*01d0*/ 	.word	0x00000001
        /*01d4*/ 	.word	0x00000001


	//----- nvinfo : EIATTR_CRS_STACK_SIZE
	.align		4
.L_41:
        /*01d8*/ 	.byte	0x04, 0x1e
        /*01da*/ 	.short	(.L_43 - .L_42)
.L_42:
        /*01dc*/ 	.word	0x00000000


	//----- nvinfo : EIATTR_CBANK_PARAM_SIZE
	.align		4
.L_43:
        /*01e0*/ 	.byte	0x03, 0x19
        /*01e2*/ 	.short	0x0050


	//----- nvinfo : EIATTR_PARAM_CBANK
	.align		4
        /*01e4*/ 	.byte	0x04, 0x0a
        /*01e6*/ 	.short	(.L_45 - .L_44)
	.align		4
.L_44:
        /*01e8*/ 	.word	index@(.nv.constant0.gluon_wgmma)
        /*01ec*/ 	.short	0x0210
        /*01ee*/ 	.short	0x0050


	//----- nvinfo : EIATTR_SW_WAR
	.align		4
.L_45:
        /*01f0*/ 	.byte	0x04, 0x36
        /*01f2*/ 	.short	(.L_47 - .L_46)
.L_46:
        /*01f4*/ 	.word	0x00000008
.L_47:


//--------------------- .nv.callgraph             --------------------------
	.section	.nv.callgraph,"",@"SHT_CUDA_CALLGRAPH"
	.align	4
	.sectionentsize	8
	.align		4
        /*0000*/ 	.word	0x00000000
	.align		4
        /*0004*/ 	.word	0xffffffff
	.align		4
        /*0008*/ 	.word	0x00000000
	.align		4
        /*000c*/ 	.word	0xfffffffe
	.align		4
        /*0010*/ 	.word	0x00000000
	.align		4
        /*0014*/ 	.word	0xfffffffd
	.align		4
        /*0018*/ 	.word	0x00000000
	.align		4
        /*001c*/ 	.word	0xfffffffc


//--------------------- .text.gluon_wgmma         --------------------------
	.section	.text.gluon_wgmma,"ax",@progbits
	.align	128
        .global         gluon_wgmma
        .type           gluon_wgmma,@function
        .size           gluon_wgmma,(.L_x_52 - gluon_wgmma)
        .other          gluon_wgmma,@"STO_CUDA_ENTRY STV_DEFAULT"
gluon_wgmma:
.text.gluon_wgmma:
[----:B------:R-:W-:Y:S01]  /*0000*/  LDC R1, c[0x0][0x28] ;  /* 0x00000a00ff017b82 */ /* 0x000fe20000000800 */
[----:B------:R-:W1:Y:S07]  /*0010*/  S2R R0, SR_TID.X ;  /* 0x0000000000007919 */ /* 0x000e6e0000002100 */
[----:B------:R-:W2:Y:S01]  /*0020*/  S2UR UR4, SR_CgaCtaId ;  /* 0x00000000000479c3 */ /* 0x000ea20000008800 */
[----:B------:R-:W-:Y:S01]  /*0030*/  UMOV UR16, 0x400 ;  /* 0x0000040000107882 */ /* 0x000fe20000000000 */
[----:B------:R-:W-:Y:S01]  /*0040*/  ULDC UR6, c[0x0][0xc] ;  /* 0x0000030000067ab9 */ /* 0x000fe20000000800 */
[----:B------:R-:W-:Y:S01]  /*0050*/  ULDC.64 UR22, c[0x0][0x250] ;  /* 0x0000940000167ab9 */ /* 0x000fe20000000a00 */
[----:B------:R-:W-:Y:S04]  /*0060*/  BSSY B0, `(.L_x_0) ;  /* 0x000001f000007945 */ /* 0x000fe80003800000 */
[----:B------:R-:W3:Y:S08]  /*0070*/  LDC R3, c[0x0][0x228] ;  /* 0x00008a00ff037b82 */ /* 0x000ef00000000800 */
[----:B------:R-:W4:Y:S08]  /*0080*/  LDC R12, c[0x0][0x230] ;  /* 0x00008c00ff0c7b82 */ /* 0x000f300000000800 */
[----:B------:R-:W-:Y:S01]  /*0090*/  S2UR UR32, SR_CTAID.Y ;  /* 0x00000000002079c3 */ /* 0x000fe20000002600 */
[----:B--2---:R-:W-:-:S03]  /*00a0*/  ULEA UR16, UR4, UR16, 0x18 ;  /* 0x0000001004107291 */ /* 0x004fc6000f8ec03f */
[----:B------:R-:W-:Y:S01]  /*00b0*/  ULDC UR4, c[0x0][0x10] ;  /* 0x0000040000047ab9 */ /* 0x000fe20000000800 */
[----:B-1----:R-:W-:-:S03]  /*00c0*/  LOP3.LUT R2, R0, 0x7f, RZ, 0xc0, !PT ;  /* 0x0000007f00027812 */ /* 0x002fc600078ec0ff */
[----:B------:R-:W1:Y:S01]  /*00d0*/  S2UR UR5, SR_CTAID.Z ;  /* 0x00000000000579c3 */ /* 0x000e620000002700 */
[----:B---3--:R-:W-:Y:S01]  /*00e0*/  VIADD R3, R3, 0xffffffff ;  /* 0xffffffff03037836 */ /* 0x008fe20000000000 */
[C---:B------:R-:W-:Y:S02]  /*00f0*/  ISETP.GE.U32.AND P0, PT, R2.reuse, 0x20, PT ;  /* 0x000000200200780c */ /* 0x040fe40003f06070 */
[C---:B------:R-:W-:Y:S02]  /*0100*/  ISETP.NE.U32.AND P2, PT, R2.reuse, RZ, PT ;  /* 0x000000ff0200720c */ /* 0x040fe40003f45070 */
[----:B------:R-:W-:Y:S02]  /*0110*/  LEA R13, R2, UR16, 0x2 ;  /* 0x00000010020d7c11 */ /* 0x000fe4000f8e10ff */
[----:B------:R-:W2:Y:S01]  /*0120*/  S2UR UR33, SR_CTAID.X ;  /* 0x00000000002179c3 */ /* 0x000ea20000002500 */
[----:B----4-:R-:W-:-:S06]  /*0130*/  VIADD R8, R12, 0xffffffff ;  /* 0xffffffff0c087836 */ /* 0x010fcc0000000000 */
[----:B------:R3:W-:Y:S01]  /*0140*/  @!P0 STS [R13], RZ ;  /* 0x000000ff0d008388 */ /* 0x0007e20000000800 */
[----:B------:R-:W-:-:S03]  /*0150*/  NOP ;  /* 0x0000000000007918 */ /* 0x000fc60000000000 */
[----:B------:R3:W-:Y:S01]  /*0160*/  @!P2 STS [UR16+0x24], R3 ;  /* 0x00002403ff00a988 */ /* 0x0007e20008000810 */
[----:B-1----:R-:W-:-:S03]  /*0170*/  UIMAD UR4, UR5, UR4, UR32 ;  /* 0x00000004050472a4 */ /* 0x002fc6000f8e0220 */
[----:B------:R3:W-:Y:S01]  /*0180*/  @!P2 STS [UR16+0x20], R8 ;  /* 0x00002008ff00a988 */ /* 0x0007e20008000810 */
[----:B--2---:R-:W-:-:S04]  /*0190*/  UIMAD UR4, UR4, UR6, UR33 ;  /* 0x00000006040472a4 */ /* 0x004fc8000f8e0221 */
[----:B------:R-:W-:-:S03]  /*01a0*/  UIMAD UR5, UR4, 0x180, URZ ;  /* 0x00000180040578a4 */ /* 0x000fc6000f8e023f */
[----:B------:R-:W-:Y:S01]  /*01b0*/  UMOV UR4, URZ ;  /* 0x0000003f00047c82 */ /* 0x000fe20008000000 */
[----:B------:R-:W-:-:S04]  /*01c0*/  UIADD3 UR18, UP0, UR5, UR22, URZ ;  /* 0x0000001605127290 */ /* 0x000fc8000ff1e03f */
[----:B------:R-:W-:Y:S01]  /*01d0*/  ULEA.HI.X.SX32 UR19, UR5, UR23, 0x1, UP0 ;  /* 0x0000001705137291 */ /* 0x000fe200080f0e3f */
[----:B---3--:R-:W-:Y:S11]  /*01e0*/  @P2 BRA `(.L_x_1) ;  /* 0x0000000000182947 */ /* 0x008ff60003800000 */
[----:B------:R-:W1:Y:S01]  /*01f0*/  LDS R4, [UR16+0x8] ;  /* 0x00000810ff047984 */ /* 0x000e620008000800 */
[----:B------:R-:W2:Y:S01]  /*0200*/  LDC.64 R6, c[0x0][0x210] ;  /* 0x00008400ff067b82 */ /* 0x000ea20000000a00 */
[----:B------:R-:W-:Y:S02]  /*0210*/  IMAD.MOV.U32 R5, RZ, RZ, 0x70 ;  /* 0x00000070ff057424 */ /* 0x000fe400078e00ff */
[----:B--2---:R2:W-:Y:S03]  /*0220*/  STS.64 [UR16], R6 ;  /* 0x00000006ff007988 */ /* 0x0045e60008000a10 */
[----:B-1----:R-:W-:-:S05]  /*0230*/  LOP3.LUT R4, R4, 0x10, R5, 0xd8, !PT ;  /* 0x0000001004047812 */ /* 0x002fca00078ed805 */
[----:B------:R2:W-:Y:S02]  /*0240*/  STS [UR16+0x8], R4 ;  /* 0x00000804ff007988 */ /* 0x0005e40008000810 */
.L_x_1:
[----:B------:R-:W-:Y:S05]  /*0250*/  BSYNC B0 ;  /* 0x0000000000007941 */ /* 0x000fea0003800000 */
.L_x_0:
[----:B------:R-:W-:Y:S04]  /*0260*/  BSSY B0, `(.L_x_2) ;  /* 0x000000a000007945 */ /* 0x000fe80003800000 */
[----:B------:R-:W-:Y:S05]  /*0270*/  @P2 BRA `(.L_x_3) ;  /* 0x0000000000202947 */ /* 0x000fea0003800000 */
[----:B--2---:R-:W1:Y:S01]  /*0280*/  LDS R4, [UR16+0x34] ;  /* 0x00003410ff047984 */ /* 0x004e620008000800 */
[----:B------:R-:W-:Y:S02]  /*0290*/  IMAD.MOV.U32 R5, RZ, RZ, 0x3f000000 ;  /* 0x3f000000ff057424 */ /* 0x000fe400078e00ff */
[----:B------:R-:W-:Y:S01]  /*02a0*/  @!P2 IMAD.MOV.U32 R6, RZ, RZ, 0x3f ;  /* 0x0000003fff06a424 */ /* 0x000fe200078e00ff */
[----:B------:R-:W2:Y:S02]  /*02b0*/  @!P2 LDS R7, [UR16+0x38] ;  /* 0x00003810ff07a984 */ /* 0x000ea40008000800 */
[----:B-1----:R-:W-:Y:S02]  /*02c0*/  LOP3.LUT R4, R4, 0xff000000, R5, 0xb8, !PT ;  /* 0xff00000004047812 */ /* 0x002fe400078eb805 */
[----:B--2---:R-:W-:-:S03]  /*02d0*/  @!P2 LOP3.LUT R5, R7, 0xff, R6, 0xb8, !PT ;  /* 0x000000ff0705a812 */ /* 0x004fc600078eb806 */
[----:B------:R1:W-:Y:S04]  /*02e0*/  STS [UR16+0x34], R4 ;  /* 0x00003404ff007988 */ /* 0x0003e80008000810 */
[----:B------:R1:W-:Y:S02]  /*02f0*/  @!P2 STS [UR16+0x38], R5 ;  /* 0x00003805ff00a988 */ /* 0x0003e40008000810 */
.L_x_3:
[----:B------:R-:W-:Y:S05]  /*0300*/  BSYNC B0 ;  /* 0x0000000000007941 */ /* 0x000fea0003800000 */
.L_x_2:
[----:B------:R-:W-:Y:S04]  /*0310*/  BSSY B0, `(.L_x_4) ;  /* 0x000000e000007945 */ /* 0x000fe80003800000 */
[----:B------:R-:W-:Y:S05]  /*0320*/  @P2 BRA `(.L_x_5) ;  /* 0x0000000000302947 */ /* 0x000fea0003800000 */
[----:B-1----:R-:W1:Y:S01]  /*0330*/  LDS R5, [UR16+0x34] ;  /* 0x00003410ff057984 */ /* 0x002e620008000800 */
[----:B--2---:R-:W2:Y:S03]  /*0340*/  LDC.64 R6, c[0x0][0x238] ;  /* 0x00008e00ff067b82 */ /* 0x004ea60000000a00 */
[----:B------:R-:W3:Y:S01]  /*0350*/  LDS R4, [UR16+0x1c] ;  /* 0x00001c10ff047984 */ /* 0x000ee20008000800 */
[C---:B--2---:R-:W-:Y:S01]  /*0360*/  SHF.L.U64.HI R7, R6.reuse, 0x1, R7 ;  /* 0x0000000106077819 */ /* 0x044fe20000010207 */
[----:B------:R-:W-:-:S03]  /*0370*/  IMAD.SHL.U32 R6, R6, 0x2, RZ ;  /* 0x0000000206067824 */ /* 0x000fc600078e00ff */
[--C-:B------:R-:W-:Y:S02]  /*0380*/  SHF.R.U32.HI R9, RZ, 0x4, R7.reuse ;  /* 0x00000004ff097819 */ /* 0x100fe40000011607 */
[----:B------:R-:W-:-:S05]  /*0390*/  SHF.R.U64 R6, R6, 0x4, R7 ;  /* 0x0000000406067819 */ /* 0x000fca0000001207 */
[----:B------:R4:W-:Y:S01]  /*03a0*/  STS [UR16+0xc], R6 ;  /* 0x00000c06ff007988 */ /* 0x0009e20008000810 */
[----:B-1----:R-:W-:Y:S02]  /*03b0*/  LOP3.LUT R5, R5, 0x7, RZ, 0xb8, !PT ;  /* 0x0000000705057812 */ /* 0x002fe400078eb8ff */
[----:B---3--:R-:W-:-:S03]  /*03c0*/  LOP3.LUT R4, R4, 0xf, R9, 0xb8, !PT ;  /* 0x0000000f04047812 */ /* 0x008fc600078eb809 */
[----:B------:R4:W-:Y:S04]  /*03d0*/  STS [UR16+0x34], R5 ;  /* 0x00003405ff007988 */ /* 0x0009e80008000810 */
[----:B------:R4:W-:Y:S02]  /*03e0*/  STS [UR16+0x1c], R4 ;  /* 0x00001c04ff007988 */ /* 0x0009e40008000810 */
.L_x_5:
[----:B------:R-:W-:Y:S05]  /*03f0*/  BSYNC B0 ;  /* 0x0000000000007941 */ /* 0x000fea0003800000 */
.L_x_4:
[----:B------:R-:W-:Y:S04]  /*0400*/  BSSY B1, `(.L_x_6) ;  /* 0x000001a000017945 */ /* 0x000fe80003800000 */
[----:B------:R-:W-:Y:S04]  /*0410*/  BSSY B0, `(.L_x_7) ;  /* 0x0000015000007945 */ /* 0x000fe80003800000 */
[----:B------:R-:W-:Y:S05]  /*0420*/  @P2 BRA `(.L_x_8) ;  /* 0x0000000000202947 */ /* 0x000fea0003800000 */
[----:B-12-4-:R-:W1:Y:S02]  /*0430*/  LDS R4, [UR16+0x34] ;  /* 0x00003410ff047984 */ /* 0x016e640008000800 */
[----:B-1----:R-:W-:-:S05]  /*0440*/  LOP3.LUT R4, R4, 0x38, RZ, 0xb8, !PT ;  /* 0x0000003804047812 */ /* 0x002fca00078eb8ff */
[----:B------:R1:W-:Y:S01]  /*0450*/  STS [UR16+0x34], R4 ;  /* 0x00003404ff007988 */ /* 0x0003e20008000810 */
[----:B------:R-:W-:Y:S05]  /*0460*/  @P2 BRA `(.L_x_9) ;  /* 0x0000000000202947 */ /* 0x000fea0003800000 */
[----:B-1----:R-:W1:Y:S01]  /*0470*/  LDS R4, [UR16+0x8] ;  /* 0x00000810ff047984 */ /* 0x002e620008000800 */
[----:B------:R-:W-:-:S05]  /*0480*/  IMAD.MOV.U32 R5, RZ, RZ, 0x780 ;  /* 0x00000780ff057424 */ /* 0x000fca00078e00ff */
[----:B-1----:R-:W-:-:S05]  /*0490*/  LOP3.LUT R4, R4, 0x500, R5, 0xd8, !PT ;  /* 0x0000050004047812 */ /* 0x002fca00078ed805 */
[----:B------:R3:W-:Y:S02]  /*04a0*/  STS [UR16+0x8], R4 ;  /* 0x00000804ff007988 */ /* 0x0007e40008000810 */
.L_x_8:
[----:B------:R-:W-:Y:S05]  /*04b0*/  @P2 BRA `(.L_x_10) ;  /* 0x0000000000282947 */ /* 0x000fea0003800000 */
[----:B-1234-:R-:W1:Y:S02]  /*04c0*/  LDS R4, [UR16+0x8] ;  /* 0x00000810ff047984 */ /* 0x01ee640008000800 */
[----:B-1----:R-:W-:-:S05]  /*04d0*/  LOP3.LUT R4, R4, 0x1800, RZ, 0xb8, !PT ;  /* 0x0000180004047812 */ /* 0x002fca00078eb8ff */
[----:B------:R2:W-:Y:S02]  /*04e0*/  STS [UR16+0x8], R4 ;  /* 0x00000804ff007988 */ /* 0x0005e40008000810 */
.L_x_9:
[----:B------:R-:W-:Y:S05]  /*04f0*/  @P2 BREAK B0 ;  /* 0x0000000000002942 */ /* 0x000fea0003800000 */
[----:B------:R-:W-:Y:S05]  /*0500*/  @P2 BRA `(.L_x_11) ;  /* 0x0000000000242947 */ /* 0x000fea0003800000 */
[----:B------:R-:W3:Y:S01]  /*0510*/  LDS R5, [UR16+0x8] ;  /* 0x00000810ff057984 */ /* 0x000ee20008000800 */
[----:B-12---:R-:W-:-:S05]  /*0520*/  IMAD.MOV.U32 R4, RZ, RZ, 0x6000 ;  /* 0x00006000ff047424 */ /* 0x006fca00078e00ff */
[----:B---3--:R-:W-:-:S04]  /*0530*/  LOP3.LUT R4, R5, 0x6000, R4, 0xd8, !PT ;  /* 0x0000600005047812 */ /* 0x008fc800078ed804 */
[----:B------:R-:W-:-:S05]  /*0540*/  LOP3.LUT R4, R4, 0x400000, RZ, 0xb8, !PT ;  /* 0x0040000004047812 */ /* 0x000fca00078eb8ff */
[----:B------:R5:W-:Y:S02]  /*0550*/  STS [UR16+0x8], R4 ;  /* 0x00000804ff007988 */ /* 0x000be40008000810 */
.L_x_10:
[----:B------:R-:W-:Y:S05]  /*0560*/  BSYNC B0 ;  /* 0x0000000000007941 */ /* 0x000fea0003800000 */
.L_x_7:
[----:B-12345:R-:W1:Y:S02]  /*0570*/  @!P2 LDS R4, [UR16+0x8] ;  /* 0x00000810ff04a984 */ /* 0x03ee640008000800 */
[----:B-1----:R-:W-:-:S05]  /*0580*/  @!P2 LOP3.LUT R4, R4, 0x8000, RZ, 0xb8, !PT ;  /* 0x000080000404a812 */ /* 0x002fca00078eb8ff */
[----:B------:R3:W-:Y:S02]  /*0590*/  @!P2 STS [UR16+0x8], R4 ;  /* 0x00000804ff00a988 */ /* 0x0007e40008000810 */
.L_x_11:
[----:B------:R-:W-:Y:S05]  /*05a0*/  BSYNC B1 ;  /* 0x0000000000017941 */ /* 0x000fea0003800000 */
.L_x_6:
[----:B------:R-:W-:Y:S05]  /*05b0*/  WARPSYNC.ALL ;  /* 0x0000000000007948 */ /* 0x000fea0003800000 */
[----:B------:R-:W-:Y:S05]  /*05c0*/  @P0 BRA `(.L_x_12) ;  /* 0x0000000000280947 */ /* 0x000fea0003800000 */
[----:B-123--:R-:W1:Y:S01]  /*05d0*/  S2R R4, SR_LANEID ;  /* 0x0000000000047919 */ /* 0x00ee620000000000 */
[----:B------:R-:W-:Y:S05]  /*05e0*/  WARPSYNC.ALL ;  /* 0x0000000000007948 */ /* 0x000fea0003800000 */
[----:B-1----:R-:W-:-:S05]  /*05f0*/  IMAD.SHL.U32 R6, R4, 0x4, RZ ;  /* 0x0000000404067824 */ /* 0x002fca00078e00ff */
[----:B------:R-:W1:Y:S01]  /*0600*/  LDS R7, [R6+UR16] ;  /* 0x0000001006077984 */ /* 0x000e620008000800 */
[----:B------:R-:W-:-:S05]  /*0610*/  IADD3 R4, P1, R6, UR18, RZ ;  /* 0x0000001206047c10 */ /* 0x000fca000ff3e0ff */
[----:B------:R-:W-:-:S05]  /*0620*/  IMAD.X R5, RZ, RZ, UR19, P1 ;  /* 0x00000013ff057e24 */ /* 0x000fca00088e06ff */
[----:B-1----:R4:W5:Y:S01]  /*0630*/  ATOMG.E.EXCH.STRONG.GPU PT, RZ, [R4], R7 ;  /* 0x0000000704ff73a8 */ /* 0x00296200041ee100 */
[----:B------:R-:W-:-:S04]  /*0640*/  DEPBAR {5,4,3,2,1,0} ;  /* 0x0000003f0000791a */ /* 0x000fc80000000000 */
[----:B------:R4:W-:Y:S01]  /*0650*/  UTMACCTL.IV [UR18] ;  /* 0x00000000120079b9 */ /* 0x0009e20008000000 */
[----:B------:R-:W-:Y:S01]  /*0660*/  NOP ;  /* 0x0000000000007918 */ /* 0x000fe20000000000 */
.L_x_12:
[----:B------:R-:W-:Y:S05]  /*0670*/  @P0 BRA `(.L_x_13) ;  /* 0x00000000000c0947 */ /* 0x000fea0003800000 */
[----:B------:R0:W-:Y:S01]  /*0680*/  UTMACMDFLUSH ;  /* 0x00000000000079b7 */ /* 0x0001e20000000000 */
[----:B------:R-:W-:Y:S05]  /*0690*/  @P0 BRA `(.L_x_13) ;  /* 0x0000000000040947 */ /* 0x000fea0003800000 */
[----:B------:R-:W-:-:S04]  /*06a0*/  DEPBAR.LE SB0, 0x0 ;  /* 0x000080000000791a */ /* 0x000fc80000000000 */
.L_x_13:
[----:B------:R-:W-:Y:S05]  /*06b0*/  WARPSYNC.ALL ;  /* 0x0000000000007948 */ /* 0x000fea0003800000 */
[----:B-----5:R-:W-:Y:S06]  /*06c0*/  BAR.SYNC.DEFER_BLOCKING 0x0 ;  /* 0x0000000000007b1d */ /* 0x020fec0000010000 */
[----:B------:R-:W-:Y:S02]  /*06d0*/  BSSY B1, `(.L_x_14) ;  /* 0x000000b000017945 */ /* 0x000fe40003800000 */
[----:B------:R-:W-:Y:S06]  /*06e0*/  BAR.SYNC.DEFER_BLOCKING 0x0 ;  /* 0x0000000000007b1d */ /* 0x000fec0000010000 */
[----:B------:R5:W-:Y:S01]  /*06f0*/  @!P0 STS [R13], RZ ;  /* 0x000000ff0d008388 */ /* 0x000be20000000800 */
[----:B------:R-:W-:Y:S01]  /*0700*/  NOP ;  /* 0x0000000000007918 */ /* 0x000fe20000000000 */
[----:B------:R-:W-:Y:S05]  /*0710*/  @P2 BRA `(.L_x_15) ;  /* 0x0000000000182947 */ /* 0x000fea0003800000 */
[----:B-1234-:R-:W1:Y:S01]  /*0720*/  LDS R4, [UR16+0x8] ;  /* 0x00000810ff047984 */ /* 0x01ee620008000800 */
[----:B------:R-:W2:Y:S01]  /*0730*/  LDC.64 R6, c[0x0][0x218] ;  /* 0x00008600ff067b82 */ /* 0x000ea20000000a00 */
[----:B------:R-:W-:Y:S02]  /*0740*/  IMAD.MOV.U32 R5, RZ, RZ, 0x70 ;  /* 0x00000070ff057424 */ /* 0x000fe400078e00ff */
[----:B--2---:R2:W-:Y:S03]  /*0750*/  STS.64 [UR16], R6 ;  /* 0x00000006ff007988 */ /* 0x0045e60008000a10 */
[----:B-1----:R-:W-:-:S05]  /*0760*/  LOP3.LUT R4, R4, 0x10, R5, 0xd8, !PT ;  /* 0x0000001004047812 */ /* 0x002fca00078ed805 */
[----:B------:R2:W-:Y:S02]  /*0770*/  STS [UR16+0x8], R4 ;  /* 0x00000804ff007988 */ /* 0x0005e40008000810 */
.L_x_15:
[----:B----4-:R-:W-:Y:S05]  /*0780*/  BSYNC B1 ;  /* 0x0000000000017941 */ /* 0x010fea0003800000 */
.L_x_14:
[----:B------:R-:W-:Y:S04]  /*0790*/  BSSY B2, `(.L_x_16) ;  /* 0x000000f000027945 */ /* 0x000fe80003800000 */
[----:B------:R-:W-:Y:S04]  /*07a0*/  BSSY B1, `(.L_x_17) ;  /* 0x000000c000017945 */ /* 0x000fe80003800000 */
[----:B------:R-:W-:Y:S05]  /*07b0*/  @P2 BRA `(.L_x_18) ;  /* 0x0000000000282947 */ /* 0x000fea0003800000 */
[----:B-123--:R-:W1:Y:S01]  /*07c0*/  LDS R4, [UR16+0x34] ;  /* 0x00003410ff047984 */ /* 0x00ee620008000800 */
[----:B------:R-:W-:Y:S01]  /*07d0*/  IMAD.MOV.U32 R5, RZ, RZ, 0x3f000000 ;  /* 0x3f000000ff057424 */ /* 0x000fe200078e00ff */
[----:B------:R-:W-:Y:S05]  /*07e0*/  @P2 BREAK B1 ;  /* 0x0000000000012942 */ /* 0x000fea0003800000 */
[----:B-1----:R-:W-:-:S05]  /*07f0*/  LOP3.LUT R4, R4, 0xff000000, R5, 0xb8, !PT ;  /* 0xff00000004047812 */ /* 0x002fca00078eb805 */
[----:B------:R1:W-:Y:S01]  /*0800*/  STS [UR16+0x34], R4 ;  /* 0x00003404ff007988 */ /* 0x0003e20008000810 */
[----:B------:R-:W-:Y:S05]  /*0810*/  @P2 BRA `(.L_x_19) ;  /* 0x0000000000182947 */ /* 0x000fea0003800000 */
[----:B------:R-:W2:Y:S01]  /*0820*/  LDS R5, [UR16+0x38] ;  /* 0x00003810ff057984 */ /* 0x000ea20008000800 */
[----:B-1----:R-:W-:-:S05]  /*0830*/  IMAD.MOV.U32 R4, RZ, RZ, 0x7f ;  /* 0x0000007fff047424 */ /* 0x002fca00078e00ff */
[----:B--2---:R-:W-:-:S05]  /*0840*/  LOP3.LUT R4, R5, 0xff, R4, 0xb8, !PT ;  /* 0x000000ff05047812 */ /* 0x004fca00078eb804 */
[----:B------:R4:W-:Y:S02]  /*0850*/  STS [UR16+0x38], R4 ;  /* 0x00003804ff007988 */ /* 0x0009e40008000810 */
.L_x_18:
[----:B------:R-:W-:Y:S05]  /*0860*/  BSYNC B1 ;  /* 0x0000000000017941 */ /* 0x000fea0003800000 */
.L_x_17:
[----:B------:R1:W-:Y:S02]  /*0870*/  @!P2 STS [UR16+0x20], R8 ;  /* 0x00002008ff00a988 */ /* 0x0003e40008000810 */
.L_x_19:
[----:B------:R-:W-:Y:S05]  /*0880*/  BSYNC B2 ;  /* 0x0000000000027941 */ /* 0x000fea0003800000 */
.L_x_16:
[----:B------:R-:W-:Y:S05]  /*0890*/  WARPSYNC.ALL ;  /* 0x0000000000007948 */ /* 0x000fea0003800000 */
[----:B--2---:R-:W2:Y:S01]  /*08a0*/  LDC R6, c[0x0][0x22c] ;  /* 0x00008b00ff067b82 */ /* 0x004ea20000000800 */
[----:B------:R-:W-:Y:S01]  /*08b0*/  BSSY B2, `(.L_x_20) ;  /* 0x0000010000027945 */ /* 0x000fe20003800000 */
[----:B--2---:R-:W-:-:S05]  /*08c0*/  VIADD R6, R6, 0xffffffff ;  /* 0xffffffff06067836 */ /* 0x004fca0000000000 */
[----:B------:R2:W-:Y:S01]  /*08d0*/  @!P2 STS [UR16+0x24], R6 ;  /* 0x00002406ff00a988 */ /* 0x0005e20008000810 */
[----:B------:R-:W-:Y:S05]  /*08e0*/  @P2 BRA `(.L_x_21) ;  /* 0x0000000000302947 */ /* 0x000fea0003800000 */
[----:B------:R-:W2:Y:S01]  /*08f0*/  LDS R5, [UR16+0x34] ;  /* 0x00003410ff057984 */ /* 0x000ea20008000800 */
[----:B------:R-:W2:Y:S03]  /*0900*/  LDC.64 R10, c[0x0][0x240] ;  /* 0x00009000ff0a7b82 */ /* 0x000ea60000000a00 */
[----:B-1-34-:R-:W1:Y:S01]  /*0910*/  LDS R4, [UR16+0x1c] ;  /* 0x00001c10ff047984 */ /* 0x01ae620008000800 */
[C---:B--2---:R-:W-:Y:S01]  /*0920*/  SHF.L.U64.HI R8, R10.reuse, 0x1, R11 ;  /* 0x000000010a087819 */ /* 0x044fe2000001020b */
[----:B------:R-:W-:-:S03]  /*0930*/  IMAD.SHL.U32 R7, R10, 0x2, RZ ;  /* 0x000000020a077824 */ /* 0x000fc600078e00ff */
[--C-:B------:R-:W-:Y:S02]  /*0940*/  SHF.R.U32.HI R9, RZ, 0x4, R8.reuse ;  /* 0x00000004ff097819 */ /* 0x100fe40000011608 */
[----:B------:R-:W-:-:S05]  /*0950*/  SHF.R.U64 R7, R7, 0x4, R8 ;  /* 0x0000000407077819 */ /* 0x000fca0000001208 */
[----:B------:R2:W-:Y:S01]  /*0960*/  STS [UR16+0xc], R7 ;  /* 0x00000c07ff007988 */ /* 0x0005e20008000810 */
[----:B------:R-:W-:Y:S02]  /*0970*/  LOP3.LUT R5, R5, 0x7, RZ, 0xb8, !PT ;  /* 0x0000000705057812 */ /* 0x000fe400078eb8ff */
[----:B-1----:R-:W-:-:S03]  /*0980*/  LOP3.LUT R4, R4, 0xf, R9, 0xb8, !PT ;  /* 0x0000000f04047812 */ /* 0x002fc600078eb809 */
[----:B------:R2:W-:Y:S04]  /*0990*/  STS [UR16+0x34], R5 ;  /* 0x00003405ff007988 */ /* 0x0005e80008000810 */
[----:B------:R2:W-:Y:S02]  /*09a0*/  STS [UR16+0x1c], R4 ;  /* 0x00001c04ff007988 */ /* 0x0005e40008000810 */
.L_x_21:
[----:B------:R-:W-:Y:S05]  /*09b0*/  BSYNC B2 ;  /* 0x0000000000027941 */ /* 0x000fea0003800000 */
.L_x_20:
[----:B------:R-:W-:Y:S04]  /*09c0*/  BSSY B3, `(.L_x_22) ;  /* 0x000001a000037945 */ /* 0x000fe80003800000 */
[----:B------:R-:W-:Y:S04]  /*09d0*/  BSSY B2, `(.L_x_23) ;  /* 0x0000015000027945 */ /* 0x000fe80003800000 */
[----:B------:R-:W-:Y:S05]  /*09e0*/  @P2 BRA `(.L_x_24) ;  /* 0x0000000000202947 */ /* 0x000fea0003800000 */
[----:B-1234-:R-:W1:Y:S02]  /*09f0*/  LDS R4, [UR16+0x34] ;  /* 0x00003410ff047984 */ /* 0x01ee640008000800 */
[----:B-1----:R-:W-:-:S05]  /*0a00*/  LOP3.LUT R4, R4, 0x38, RZ, 0xb8, !PT ;  /* 0x0000003804047812 */ /* 0x002fca00078eb8ff */
[----:B------:R1:W-:Y:S01]  /*0a10*/  STS [UR16+0x34], R4 ;  /* 0x00003404ff007988 */ /* 0x0003e20008000810 */
[----:B------:R-:W-:Y:S05]  /*0a20*/  @P2 BRA `(.L_x_25) ;  /* 0x0000000000202947 */ /* 0x000fea0003800000 */
[----:B-1----:R-:W1:Y:S01]  /*0a30*/  LDS R4, [UR16+0x8] ;  /* 0x00000810ff047984 */ /* 0x002e620008000800 */
[----:B------:R-:W-:-:S05]  /*0a40*/  IMAD.MOV.U32 R5, RZ, RZ, 0x780 ;  /* 0x00000780ff057424 */ /* 0x000fca00078e00ff */
[----:B-1----:R-:W-:-:S05]  /*0a50*/  LOP3.LUT R4, R4, 0x500, R5, 0xd8, !PT ;  /* 0x0000050004047812 */ /* 0x002fca00078ed805 */
[----:B------:R1:W-:Y:S02]  /*0a60*/  STS [UR16+0x8], R4 ;  /* 0x00000804ff007988 */ /* 0x0003e40008000810 */
.L_x_24:
[----:B------:R-:W-:Y:S05]  /*0a70*/  @P2 BRA `(.L_x_26) ;  /* 0x0000000000282947 */ /* 0x000fea0003800000 */
[----:B-1234-:R-:W1:Y:S02]  /*0a80*/  LDS R4, [UR16+0x8] ;  /* 0x00000810ff047984 */ /* 0x01ee640008000800 */
[----:B-1----:R-:W-:-:S05]  /*0a90*/  LOP3.LUT R4, R4, 0x1800, RZ, 0xb8, !PT ;  /* 0x0000180004047812 */ /* 0x002fca00078eb8ff */
[----:B------:R2:W-:Y:S02]  /*0aa0*/  STS [UR16+0x8], R4 ;  /* 0x00000804ff007988 */ /* 0x0005e40008000810 */
.L_x_25:
[----:B------:R-:W-:Y:S05]  /*0ab0*/  @P2 BREAK B2 ;  /* 0x0000000000022942 */ /* 0x000fea0003800000 */
[----:B------:R-:W-:Y:S05]  /*0ac0*/  @P2 BRA `(.L_x_27) ;  /* 0x0000000000242947 */ /* 0x000fea0003800000 */
[----:B-12---:R-:W1:Y:S01]  /*0ad0*/  LDS R4, [UR16+0x8] ;  /* 0x00000810ff047984 */ /* 0x006e620008000800 */
[----:B------:R-:W-:-:S05]  /*0ae0*/  IMAD.MOV.U32 R5, RZ, RZ, 0x6000 ;  /* 0x00006000ff057424 */ /* 0x000fca00078e00ff */
[----:B-1----:R-:W-:-:S04]  /*0af0*/  LOP3.LUT R4, R4, 0x6000, R5, 0xd8, !PT ;  /* 0x0000600004047812 */ /* 0x002fc800078ed805 */
[----:B------:R-:W-:-:S05]  /*0b00*/  LOP3.LUT R4, R4, 0x400000, RZ, 0xb8, !PT ;  /* 0x0040000004047812 */ /* 0x000fca00078eb8ff */
[----:B------:R1:W-:Y:S02]  /*0b10*/  STS [UR16+0x8], R4 ;  /* 0x00000804ff007988 */ /* 0x0003e40008000810 */
.L_x_26:
[----:B------:R-:W-:Y:S05]  /*0b20*/  BSYNC B2 ;  /* 0x0000000000027941 */ /* 0x000fea0003800000 */
.L_x_23:
[----:B-1234-:R-:W1:Y:S02]  /*0b30*/  @!P2 LDS R4, [UR16+0x8] ;  /* 0x00000810ff04a984 */ /* 0x01ee640008000800 */
[----:B-1----:R-:W-:-:S05]  /*0b40*/  @!P2 LOP3.LUT R4, R4, 0x8000, RZ, 0xb8, !PT ;  /* 0x000080000404a812 */ /* 0x002fca00078eb8ff */
[----:B------:R3:W-:Y:S02]  /*0b50*/  @!P2 STS [UR16+0x8], R4 ;  /* 0x00000804ff00a988 */ /* 0x0007e40008000810 */
.L_x_27:
[----:B------:R-:W-:Y:S05]  /*0b60*/  BSYNC B3 ;  /* 0x0000000000037941 */ /* 0x000fea0003800000 */
.L_x_22:
[----:B------:R-:W-:Y:S05]  /*0b70*/  WARPSYNC.ALL ;  /* 0x0000000000007948 */ /* 0x000fea0003800000 */
[----:B------:R-:W-:-:S04]  /*0b80*/  UIADD3 UR21, UR5, 0x80, URZ ;  /* 0x0000008005157890 */ /* 0x000fc8000fffe03f */
[----:B------:R-:W-:-:S04]  /*0b90*/  UIADD3 UR20, UP0, UR21, UR22, URZ ;  /* 0x0000001615147290 */ /* 0x000fc8000ff1e03f */
[----:B------:R-:W-:Y:S01]  /*0ba0*/  ULEA.HI.X.SX32 UR21, UR21, UR23, 0x1, UP0 ;  /* 0x0000001715157291 */ /* 0x000fe200080f0e3f */
[----:B------:R-:W-:Y:S11]  /*0bb0*/  @P0 BRA `(.L_x_28) ;  /* 0x0000000000280947 */ /* 0x000ff60003800000 */
[----:B-123--:R-:W1:Y:S01]  /*0bc0*/  S2R R4, SR_LANEID ;  /* 0x0000000000047919 */ /* 0x00ee620000000000 */
[----:B------:R-:W-:Y:S05]  /*0bd0*/  WARPSYNC.ALL ;  /* 0x0000000000007948 */ /* 0x000fea0003800000 */
[----:B-1----:R-:W-:-:S05]  /*0be0*/  IMAD.SHL.U32 R8, R4, 0x4, RZ ;  /* 0x0000000404087824 */ /* 0x002fca00078e00ff */
[----:B------:R-:W1:Y:S01]  /*0bf0*/  LDS R7, [R8+UR16] ;  /* 0x0000001008077984 */ /* 0x000e620008000800 */
[----:B------:R-:W-:-:S05]  /*0c00*/  IADD3 R4, P1, R8, UR20, RZ ;  /* 0x0000001408047c10 */ /* 0x000fca000ff3e0ff */
[----:B------:R-:W-:-:S05]  /*0c10*/  IMAD.X R5, RZ, RZ, UR21, P1 ;  /* 0x00000015ff057e24 */ /* 0x000fca00088e06ff */
[----:B-1----:R4:W2:Y:S01]  /*0c20*/  ATOMG.E.EXCH.STRONG.GPU PT, RZ, [R4], R7 ;  /* 0x0000000704ff73a8 */ /* 0x0028a200041ee100 */
[----:B------:R-:W-:-:S04]  /*0c30*/  DEPBAR {5,4,3,2,1,0} ;  /* 0x0000003f0000791a */ /* 0x000fc80000000000 */
[----:B------:R4:W-:Y:S01]  /*0c40*/  UTMACCTL.IV [UR20] ;  /* 0x00000000140079b9 */ /* 0x0009e20008000000 */
[----:B------:R-:W-:Y:S01]  /*0c50*/  NOP ;  /* 0x0000000000007918 */ /* 0x000fe20000000000 */
.L_x_28:
[----:B------:R-:W-:Y:S05]  /*0c60*/  @P0 BRA `(.L_x_29) ;  /* 0x00000000000c0947 */ /* 0x000fea0003800000 */
[----:B------:R0:W-:Y:S01]  /*0c70*/  UTMACMDFLUSH ;  /* 0x00000000000079b7 */ /* 0x0001e20000000000 */
[----:B------:R-:W-:Y:S05]  /*0c80*/  @P0 BRA `(.L_x_29) ;  /* 0x0000000000040947 */ /* 0x000fea0003800000 */
[----:B------:R-:W-:-:S04]  /*0c90*/  DEPBAR.LE SB0, 0x0 ;  /* 0x000080000000791a */ /* 0x000fc80000000000 */
.L_x_29:
[----:B------:R-:W-:Y:S05]  /*0ca0*/  WARPSYNC.ALL ;  /* 0x0000000000007948 */ /* 0x000fea0003800000 */
[----:B--2---:R-:W-:Y:S06]  /*0cb0*/  BAR.SYNC.DEFER_BLOCKING 0x0 ;  /* 0x0000000000007b1d */ /* 0x004fec0000010000 */
[----:B------:R-:W-:Y:S02]  /*0cc0*/  BSSY B3, `(.L_x_30) ;  /* 0x000000b000037945 */ /* 0x000fe40003800000 */
[----:B------:R-:W-:Y:S06]  /*0cd0*/  BAR.SYNC.DEFER_BLOCKING 0x0 ;  /* 0x0000000000007b1d */ /* 0x000fec0000010000 */
[----:B------:R2:W-:Y:S01]  /*0ce0*/  @!P0 STS [R13], RZ ;  /* 0x000000ff0d008388 */ /* 0x0005e20000000800 */
[----:B------:R-:W-:Y:S01]  /*0cf0*/  NOP ;  /* 0x0000000000007918 */ /* 0x000fe20000000000 */
[----:B------:R-:W-:Y:S05]  /*0d00*/  @P2 BRA `(.L_x_31) ;  /* 0x0000000000182947 */ /* 0x000fea0003800000 */
[----:B-1-34-:R-:W1:Y:S01]  /*0d10*/  LDS R4, [UR16+0x8] ;  /* 0x00000810ff047984 */ /* 0x01ae620008000800 */
[----:B------:R-:W3:Y:S01]  /*0d20*/  LDC.64 R8, c[0x0][0x220] ;  /* 0x00008800ff087b82 */ /* 0x000ee20000000a00 */
[----:B------:R-:W-:Y:S02]  /*0d30*/  IMAD.MOV.U32 R5, RZ, RZ, 0x70 ;  /* 0x00000070ff057424 */ /* 0x000fe400078e00ff */
[----:B---3--:R3:W-:Y:S03]  /*0d40*/  STS.64 [UR16], R8 ;  /* 0x00000008ff007988 */ /* 0x0087e60008000a10 */
[----:B-1----:R-:W-:-:S05]  /*0d50*/  LOP3.LUT R4, R4, 0x10, R5, 0xd8, !PT ;  /* 0x0000001004047812 */ /* 0x002fca00078ed805 */
[----:B------:R3:W-:Y:S02]  /*0d60*/  STS [UR16+0x8], R4 ;  /* 0x00000804ff007988 */ /* 0x0007e40008000810 */
.L_x_31:
[----:B----4-:R-:W-:Y:S05]  /*0d70*/  BSYNC B3 ;  /* 0x0000000000037941 */ /* 0x010fea0003800000 */
.L_x_30:
[----:B------:R-:W-:Y:S04]  /*0d80*/  BSSY B4, `(.L_x_32) ;  /* 0x0000011000047945 */ /* 0x000fe80003800000 */
[----:B------:R-:W-:Y:S04]  /*0d90*/  BSSY B3, `(.L_x_33) ;  /* 0x000000e000037945 */ /* 0x000fe80003800000 */
[----:B------:R-:W-:Y:S05]  /*0da0*/  @P2 BRA `(.L_x_34) ;  /* 0x0000000000242947 */ /* 0x000fea0003800000 */
[----:B-1-3--:R-:W1:Y:S01]  /*0db0*/  LDS R4, [UR16+0x34] ;  /* 0x00003410ff047984 */ /* 0x00ae620008000800 */
[----:B------:R-:W-:-:S05]  /*0dc0*/  IMAD.MOV.U32 R5, RZ, RZ, 0x3f000000 ;  /* 0x3f000000ff057424 */ /* 0x000fca00078e00ff */
[----:B-1----:R-:W-:-:S05]  /*0dd0*/  LOP3.LUT R4, R4, 0xff000000, R5, 0xb8, !PT ;  /* 0xff00000004047812 */ /* 0x002fca00078eb805 */
[----:B------:R1:W-:Y:S01]  /*0de0*/  STS [UR16+0x34], R4 ;  /* 0x00003404ff007988 */ /* 0x0003e20008000810 */
[----:B------:R-:W-:Y:S05]  /*0df0*/  @P2 BRA `(.L_x_35) ;  /* 0x00000000001c2947 */ /* 0x000fea0003800000 */
[----:B-1----:R-:W1:Y:S01]  /*0e00*/  LDS R4, [UR16+0x38] ;  /* 0x00003810ff047984 */ /* 0x002e620008000800 */
[----:B------:R-:W-:-:S05]  /*0e10*/  IMAD.MOV.U32 R5, RZ, RZ, 0x3f ;  /* 0x0000003fff057424 */ /* 0x000fca00078e00ff */
[----:B-1----:R-:W-:-:S05]  /*0e20*/  LOP3.LUT R4, R4, 0xff, R5, 0xb8, !PT ;  /* 0x000000ff04047812 */ /* 0x002fca00078eb805 */
[----:B------:R4:W-:Y:S02]  /*0e30*/  STS [UR16+0x38], R4 ;  /* 0x00003804ff007988 */ /* 0x0009e40008000810 */
.L_x_34:
[----:B------:R-:W-:Y:S05]  /*0e40*/  @P2 BREAK B3 ;  /* 0x0000000000032942 */ /* 0x000fea0003800000 */
[----:B------:R-:W-:Y:S05]  /*0e50*/  @P2 BRA `(.L_x_36) ;  /* 0x00000000000c2947 */ /* 0x000fea0003800000 */
[----:B------:R1:W-:Y:S02]  /*0e60*/  STS [UR16+0x20], R6 ;  /* 0x00002006ff007988 */ /* 0x0003e40008000810 */
.L_x_35:
[----:B------:R-:W-:Y:S05]  /*0e70*/  BSYNC B3 ;  /* 0x0000000000037941 */ /* 0x000fea0003800000 */
.L_x_33:
[----:B------:R1:W-:Y:S02]  /*0e80*/  @!P2 STS [UR16+0x24], R3 ;  /* 0x00002403ff00a988 */ /* 0x0003e40008000810 */
.L_x_36:
[----:B------:R-:W-:Y:S05]  /*0e90*/  BSYNC B4 ;  /* 0x0000000000047941 */ /* 0x000fea0003800000 */
.L_x_32:
[----:B------:R-:W-:Y:S05]  /*0ea0*/  WARPSYNC.ALL ;  /* 0x0000000000007948 */ /* 0x000fea0003800000 */
[----:B------:R-:W-:Y:S04]  /*0eb0*/  BSSY B4, `(.L_x_37) ;  /* 0x000000e000047945 */ /* 0x000fe80003800000 */
[----:B------:R-:W-:Y:S05]  /*0ec0*/  @P2 BRA `(.L_x_38) ;  /* 0x0000000000302947 */ /* 0x000fea0003800000 */
[----:B-1-34-:R-:W1:Y:S01]  /*0ed0*/  LDS R4, [UR16+0x34] ;  /* 0x00003410ff047984 */ /* 0x01ae620008000800 */
[----:B------:R-:W3:Y:S03]  /*0ee0*/  LDC.64 R8, c[0x0][0x248] ;  /* 0x00009200ff087b82 */ /* 0x000ee60000000a00 */
[----:B------:R-:W4:Y:S01]  /*0ef0*/  LDS R3, [UR16+0x1c] ;  /* 0x00001c10ff037984 */ /* 0x000f220008000800 */
[C---:B---3--:R-:W-:Y:S01]  /*0f00*/  SHF.L.U64.HI R6, R8.reuse, 0x1, R9 ;  /* 0x0000000108067819 */ /* 0x048fe20000010209 */
[----:B------:R-:W-:-:S03]  /*0f10*/  IMAD.SHL.U32 R5, R8, 0x2, RZ ;  /* 0x0000000208057824 */ /* 0x000fc600078e00ff */
[--C-:B------:R-:W-:Y:S02]  /*0f20*/  SHF.R.U32.HI R8, RZ, 0x4, R6.reuse ;  /* 0x00000004ff087819 */ /* 0x100fe40000011606 */
[----:B------:R-:W-:-:S05]  /*0f30*/  SHF.R.U64 R5, R5, 0x4, R6 ;  /* 0x0000000405057819 */ /* 0x000fca0000001206 */
[----:B------:R3:W-:Y:S01]  /*0f40*/  STS [UR16+0xc], R5 ;  /* 0x00000c05ff007988 */ /* 0x0007e20008000810 */
[----:B-1----:R-:W-:Y:S02]  /*0f50*/  LOP3.LUT R4, R4, 0x7, RZ, 0xb8, !PT ;  /* 0x0000000704047812 */ /* 0x002fe400078eb8ff */
[----:B----4-:R-:W-:-:S03]  /*0f60*/  LOP3.LUT R3, R3, 0xf, R8, 0xb8, !PT ;  /* 0x0000000f03037812 */ /* 0x010fc600078eb808 */
[----:B------:R3:W-:Y:S04]  /*0f70*/  STS [UR16+0x34], R4 ;  /* 0x00003404ff007988 */ /* 0x0007e80008000810 */
[----:B------:R3:W-:Y:S02]  /*0f80*/  STS [UR16+0x1c], R3 ;  /* 0x00001c03ff007988 */ /* 0x0007e40008000810 */
.L_x_38:
[----:B------:R-:W-:Y:S05]  /*0f90*/  BSYNC B4 ;  /* 0x0000000000047941 */ /* 0x000fea0003800000 */
.L_x_37:
[----:B------:R-:W-:Y:S04]  /*0fa0*/  BSSY B4, `(.L_x_39) ;  /* 0x000001a000047945 */ /* 0x000fe80003800000 */
[----:B------:R-:W-:Y:S04]  /*0fb0*/  BSSY B5, `(.L_x_40) ;  /* 0x0000015000057945 */ /* 0x000fe80003800000 */
[----:B------:R-:W-:Y:S05]  /*0fc0*/  @P2 BRA `(.L_x_41) ;  /* 0x0000000000202947 */ /* 0x000fea0003800000 */
[----:B-1-3--:R-:W1:Y:S02]  /*0fd0*/  LDS R3, [UR16+0x34] ;  /* 0x00003410ff037984 */ /* 0x00ae640008000800 */
[----:B-1----:R-:W-:-:S05]  /*0fe0*/  LOP3.LUT R3, R3, 0x38, RZ, 0xb8, !PT ;  /* 0x0000003803037812 */ /* 0x002fca00078eb8ff */
[----:B------:R1:W-:Y:S01]  /*0ff0*/  STS [UR16+0x34], R3 ;  /* 0x00003403ff007988 */ /* 0x0003e20008000810 */
[----:B------:R-:W-:Y:S05]  /*1000*/  @P2 BRA `(.L_x_42) ;  /* 0x0000000000202947 */ /* 0x000fea0003800000 */
[----:B-1----:R-:W1:Y:S01]  /*1010*/  LDS R3, [UR16+0x8] ;  /* 0x00000810ff037984 */ /* 0x002e620008000800 */
[----:B----4-:R-:W-:-:S05]  /*1020*/  IMAD.MOV.U32 R4, RZ, RZ, 0x780 ;  /* 0x00000780ff047424 */ /* 0x010fca00078e00ff */
[----:B-1----:R-:W-:-:S05]  /*1030*/  LOP3.LUT R3, R3, 0x500, R4, 0xd8, !PT ;  /* 0x0000050003037812 */ /* 0x002fca00078ed804 */
[----:B------:R1:W-:Y:S02]  /*1040*/  STS [UR16+0x8], R3 ;  /* 0x00000803ff007988 */ /* 0x0003e40008000810 */
.L_x_41:
[----:B------:R-:W-:Y:S05]  /*1050*/  @P2 BRA `(.L_x_43) ;  /* 0x0000000000282947 */ /* 0x000fea0003800000 */
[----:B-1-3--:R-:W1:Y:S02]  /*1060*/  LDS R3, [UR16+0x8] ;  /* 0x00000810ff037984 */ /* 0x00ae640008000800 */
[----:B-1----:R-:W-:-:S05]  /*1070*/  LOP3.LUT R3, R3, 0x1800, RZ, 0xb8, !PT ;  /* 0x0000180003037812 */ /* 0x002fca00078eb8ff */
[----:B------:R3:W-:Y:S02]  /*1080*/  STS [UR16+0x8], R3 ;  /* 0x00000803ff007988 */ /* 0x0007e40008000810 */
.L_x_42:
[----:B------:R-:W-:Y:S05]  /*1090*/  @P2 BREAK B5 ;  /* 0x0000000000052942 */ /* 0x000fea0003800000 */
[----:B------:R-:W-:Y:S05]  /*10a0*/  @P2 BRA `(.L_x_44) ;  /* 0x0000000000242947 */ /* 0x000fea0003800000 */
[----:B-1-3--:R-:W1:Y:S01]  /*10b0*/  LDS R3, [UR16+0x8] ;  /* 0x00000810ff037984 */ /* 0x00ae620008000800 */
[----:B----4-:R-:W-:-:S05]  /*10c0*/  IMAD.MOV.U32 R4, RZ, RZ, 0x6000 ;  /* 0x00006000ff047424 */ /* 0x010fca00078e00ff */
[----:B-1----:R-:W-:-:S04]  /*10d0*/  LOP3.LUT R3, R3, 0x6000, R4, 0xd8, !PT ;  /* 0x0000600003037812 */ /* 0x002fc800078ed804 */
[----:B------:R-:W-:-:S05]  /*10e0*/  LOP3.LUT R3, R3, 0x400000, RZ, 0xb8, !PT ;  /* 0x0040000003037812 */ /* 0x000fca00078eb8ff */
[----:B------:R1:W-:Y:S02]  /*10f0*/  STS [UR16+0x8], R3 ;  /* 0x00000803ff007988 */ /* 0x0003e40008000810 */
.L_x_43:
[----:B------:R-:W-:Y:S05]  /*1100*/  BSYNC B5 ;  /* 0x0000000000057941 */ /* 0x000fea0003800000 */
.L_x_40:
[----:B-1-3--:R-:W1:Y:S02]  /*1110*/  @!P2 LDS R3, [UR16+0x8] ;  /* 0x00000810ff03a984 */ /* 0x00ae640008000800 */
[----:B-1----:R-:W-:-:S05]  /*1120*/  @!P2 LOP3.LUT R3, R3, 0x8000, RZ, 0xb8, !PT ;  /* 0x000080000303a812 */ /* 0x002fca00078eb8ff */
[----:B------:R1:W-:Y:S02]  /*1130*/  @!P2 STS [UR16+0x8], R3 ;  /* 0x00000803ff00a988 */ /* 0x0003e40008000810 */
.L_x_44:
[----:B------:R-:W-:Y:S05]  /*1140*/  BSYNC B4 ;  /* 0x0000000000047941 */ /* 0x000fea0003800000 */
.L_x_39:
[----:B------:R-:W-:Y:S05]  /*1150*/  WARPSYNC.ALL ;  /* 0x0000000000007948 */ /* 0x000fea0003800000 */
[----:B------:R-:W-:Y:S01]  /*1160*/  UIADD3 UR5, UR5, 0x100, URZ ;  /* 0x0000010005057890 */ /* 0x000fe2000fffe03f */
[----:B------:R-:W-:Y:S01]  /*1170*/  ISETP.GE.AND P1, PT, R12, 0x1, PT ;  /* 0x000000010c00780c */ /* 0x000fe20003f26270 */
[----:B------:R-:W-:Y:S01]  /*1180*/  IMAD.MOV.U32 R24, RZ, RZ, RZ ;  /* 0x000000ffff187224 */ /* 0x000fe200078e00ff */
[----:B------:R-:W-:Y:S01]  /*1190*/  SHF.R.U32.HI R7, RZ, 0x5, R0 ;  /* 0x00000005ff077819 */ /* 0x000fe20000011600 */
[----:B------:R-:W-:-:S04]  /*11a0*/  UIADD3 UR22, UP0, UR5, UR22, URZ ;  /* 0x0000001605167290 */ /* 0x000fc8000ff1e03f */
[----:B------:R-:W-:Y:S01]  /*11b0*/  ULEA.HI.X.SX32 UR23, UR5, UR23, 0x1, UP0 ;  /* 0x0000001705177291 */ /* 0x000fe200080f0e3f */
[----:B------:R-:W-:Y:S11]  /*11c0*/  @P0 BRA `(.L_x_45) ;  /* 0x0000000000280947 */ /* 0x000ff60003800000 */
[----:B-1-3--:R-:W1:Y:S01]  /*11d0*/  S2R R3, SR_LANEID ;  /* 0x0000000000037919 */ /* 0x00ae620000000000 */
[----:B------:R-:W-:Y:S05]  /*11e0*/  WARPSYNC.ALL ;  /* 0x0000000000007948 */ /* 0x000fea0003800000 */
[----:B-1----:R-:W-:-:S05]  /*11f0*/  IMAD.SHL.U32 R6, R3, 0x4, RZ ;  /* 0x0000000403067824 */ /* 0x002fca00078e00ff */
[----:B------:R-:W1:Y:S01]  /*1200*/  LDS R3, [R6+UR16] ;  /* 0x0000001006037984 */ /* 0x000e620008000800 */
[----:B----4-:R-:W-:-:S05]  /*1210*/  IADD3 R4, P3, R6, UR22, RZ ;  /* 0x0000001606047c10 */ /* 0x010fca000ff7e0ff */
[----:B------:R-:W-:-:S05]  /*1220*/  IMAD.X R5, RZ, RZ, UR23, P3 ;  /* 0x00000017ff057e24 */ /* 0x000fca00098e06ff */
[----:B-1----:R1:W3:Y:S01]  /*1230*/  ATOMG.E.EXCH.STRONG.GPU PT, RZ, [R4], R3 ;  /* 0x0000000304ff73a8 */ /* 0x0022e200041ee100 */
[----:B------:R-:W-:-:S04]  /*1240*/  DEPBAR {5,4,3,2,1,0} ;  /* 0x0000003f0000791a */ /* 0x000fc80000000000 */
[----:B------:R1:W-:Y:S01]  /*1250*/  UTMACCTL.IV [UR22] ;  /* 0x00000000160079b9 */ /* 0x0003e20008000000 */
[----:B------:R-:W-:Y:S01]  /*1260*/  NOP ;  /* 0x0000000000007918 */ /* 0x000fe20000000000 */
.L_x_45:
[----:B------:R-:W-:Y:S05]  /*1270*/  @P0 BRA `(.L_x_46) ;  /* 0x00000000000c0947 */ /* 0x000fea0003800000 */
[----:B------:R0:W-:Y:S01]  /*1280*/  UTMACMDFLUSH ;  /* 0x00000000000079b7 */ /* 0x0001e20000000000 */
[----:B------:R-:W-:Y:S05]  /*1290*/  @P0 BRA `(.L_x_46) ;  /* 0x0000000000040947 */ /* 0x000fea0003800000 */
[----:B------:R-:W-:-:S04]  /*12a0*/  DEPBAR.LE SB0, 0x0 ;  /* 0x000080000000791a */ /* 0x000fc80000000000 */
.L_x_46:
[----:B------:R-:W-:Y:S05]  /*12b0*/  WARPSYNC.ALL ;  /* 0x0000000000007948 */ /* 0x000fea0003800000 */
[----:B---3--:R-:W-:Y:S01]  /*12c0*/  BAR.SYNC.DEFER_BLOCKING 0x0 ;  /* 0x0000000000007b1d */ /* 0x008fe20000010000 */
[----:B------:R-:W-:Y:S01]  /*12d0*/  R2UR UR17, R7 ;  /* 0x00000000071172ca */ /* 0x000fe200000e0000 */
[----:B------:R-:W-:Y:S01]  /*12e0*/  USHF.L.U32 UR27, UR32, 0x7, URZ ;  /* 0x00000007201b7899 */ /* 0x000fe2000800063f */
[----:B------:R-:W-:Y:S01]  /*12f0*/  IMAD.MOV.U32 R25, RZ, RZ, RZ ;  /* 0x000000ffff197224 */ /* 0x000fe200078e00ff */
[----:B------:R-:W-:Y:S02]  /*1300*/  CS2R R26, SRZ ;  /* 0x00000000001a7805 */ /* 0x000fe4000001ff00 */
[----:B------:R-:W-:Y:S01]  /*1310*/  CS2R R28, SRZ ;  /* 0x00000000001c7805 */ /* 0x000fe2000001ff00 */
[----:B------:R-:W-:Y:S01]  /*1320*/  VOTEU.ALL UP0, P2 ;  /* 0x00000000003f7886 */ /* 0x000fe20001000000 */
[----:B------:R-:W-:Y:S01]  /*1330*/  UMOV UR6, 0x1 ;  /* 0x0000000100067882 */ /* 0x000fe20000000000 */
[----:B------:R-:W-:Y:S01]  /*1340*/  VOTEU.ALL UP1, P2 ;  /* 0x00000000003f7886 */ /* 0x000fe20001020000 */
[----:B------:R-:W-:Y:S01]  /*1350*/  VOTEU.ALL UP2, P2 ;  /* 0x00000000003f7886 */ /* 0x000fe20001040000 */
[----:B------:R-:W-:Y:S01]  /*1360*/  VOTEU.ALL UP3, P2 ;  /* 0x00000000003f7886 */ /* 0x000fe20001060000 */
[----:B------:R-:W-:-:S04]  /*1370*/  @!UP0 UIADD3 UR8, -UR6, 0x100000, URZ ;  /* 0x0010000006088890 */ /* 0x000fc8000fffe13f */
[----:B------:R-:W-:Y:S02]  /*1380*/  @!UP0 USHF.L.U32 UR9, UR8, 0xb, URZ ;  /* 0x0000000b08098899 */ /* 0x000fe4000800063f */
[----:B------:R-:W-:Y:S01]  /*1390*/  @!UP0 USHF.L.U32 UR8, UR8, 0x1, URZ ;  /* 0x0000000108088899 */ /* 0x000fe2000800063f */
[----:B------:R-:W-:Y:S01]  /*13a0*/  CS2R R30, SRZ ;  /* 0x00000000001e7805 */ /* 0x000fe2000001ff00 */
        /* <DEDUP_REMOVED lines=12> */
[----:B------:R-:W-:Y:S01]  /*1470*/  VOTEU.ALL UP0, P2 ;  /* 0x00000000003f7886 */ /* 0x000fe20001000000 */
[----:B------:R-:W-:Y:S02]  /*1480*/  CS2R R38, SRZ ;  /* 0x0000000000267805 */ /* 0x000fe4000001ff00 */
[----:B------:R-:W-:Y:S02]  /*1490*/  CS2R R40, SRZ ;  /* 0x0000000000287805 */ /* 0x000fe4000001ff00 */
[----:B------:R-:W-:Y:S02]  /*14a0*/  CS2R R42, SRZ ;  /* 0x00000000002a7805 */ /* 0x000fe4000001ff00 */
[----:B------:R-:W-:Y:S01]  /*14b0*/  CS2R R44, SRZ ;  /* 0x00000000002c7805 */ /* 0x000fe2000001ff00 */
[----:B------:R-:W3:Y:S02]  /*14c0*/  FENCE.VIEW.ASYNC.S ;  /* 0x00000000000073c6 */ /* 0x000ee40000000000 */
[----:B---3--:R-:W3:Y:S02]  /*14d0*/  @!UP0 SYNCS.EXCH.64 URZ, [UR16+0x30000], UR8 ;  /* 0x03000008103f85b2 */ /* 0x008ee40008000100 */
[----:B---3--:R-:W-:Y:S01]  /*14e0*/  BAR.SYNC.DEFER_BLOCKING 0x0 ;  /* 0x0000000000007b1d */ /* 0x008fe20000010000 */
[----:B------:R-:W-:-:S02]  /*14f0*/  CS2R R46, SRZ ;  /* 0x00000000002e7805 */ /* 0x000fc4000001ff00 */
[----:B------:R-:W-:Y:S02]  /*1500*/  CS2R R48, SRZ ;  /* 0x0000000000307805 */ /* 0x000fe4000001ff00 */
[----:B------:R-:W-:Y:S02]  /*1510*/  CS2R R50, SRZ ;  /* 0x0000000000327805 */ /* 0x000fe4000001ff00 */
[----:B------:R-:W-:Y:S02]  /*1520*/  CS2R R52, SRZ ;  /* 0x0000000000347805 */ /* 0x000fe4000001ff00 */
[----:B------:R-:W-:Y:S02]  /*1530*/  CS2R R54, SRZ ;  /* 0x0000000000367805 */ /* 0x000fe4000001ff00 */
[----:B------:R-:W-:Y:S02]  /*1540*/  CS2R R56, SRZ ;  /* 0x0000000000387805 */ /* 0x000fe4000001ff00 */
        /* <DEDUP_REMOVED lines=14> */
[----:B------:R-:W-:Y:S01]  /*1630*/  CS2R R86, SRZ ;  /* 0x0000000000567805 */ /* 0x000fe2000001ff00 */
[----:B------:R3:W4:Y:S02]  /*1640*/  @!UP1 SYNCS.EXCH.64 URZ, [UR16+0x30008], UR10 ;  /* 0x0300080a103f95b2 */ /* 0x0007240008000100 */
[----:B----4-:R-:W-:Y:S01]  /*1650*/  BAR.SYNC.DEFER_BLOCKING 0x0 ;  /* 0x0000000000007b1d */ /* 0x010fe20000010000 */
[----:B---3--:R-:W-:-:S05]  /*1660*/  USHF.L.U32 UR11, UR33, 0x6, URZ ;  /* 0x00000006210b7899 */ /* 0x008fca000800063f */
[----:B------:R3:W4:Y:S02]  /*1670*/  @!UP2 SYNCS.EXCH.64 URZ, [UR16+0x30010], UR12 ;  /* 0x0300100c103fa5b2 */ /* 0x0007240008000100 */
[----:B----4-:R-:W-:Y:S06]  /*1680*/  BAR.SYNC.DEFER_BLOCKING 0x0 ;  /* 0x0000000000007b1d */ /* 0x010fec0000010000 */
[----:B------:R3:W4:Y:S01]  /*1690*/  @!UP3 SYNCS.EXCH.64 URZ, [UR16+0x30018], UR6 ;  /* 0x03001806103fb5b2 */ /* 0x0007220008000100 */
[----:B------:R-:W-:Y:S05]  /*16a0*/  @!P1 BRA `(.L_x_47) ;  /* 0x0000000400c89947 */ /* 0x000fea0003800000 */
        /* <DEDUP_REMOVED lines=32> */
[----:B------:R-:W-:Y:S01]  /*18b0*/  UMOV UR5, URZ ;  /* 0x0000003f00057c82 */ /* 0x000fe20008000000 */
[----:B---3--:R-:W-:-:S05]  /*18c0*/  UMOV UR6, URZ ;  /* 0x0000003f00067c82 */ /* 0x008fca0008000000 */
.L_x_49:
[----:B----4-:R-:W-:Y:S01]  /*18d0*/  BAR.SYNC.DEFER_BLOCKING 0x0 ;  /* 0x0000000000007b1d */ /* 0x010fe20000010000 */
[----:B------:R-:W-:Y:S01]  /*18e0*/  ULEA UR29, UR5, UR16, 0x3 ;  /* 0x00000010051d7291 */ /* 0x000fe2000f8e183f */
[----:B-1----:R-:W-:Y:S01]  /*18f0*/  @!P2 IMAD.MOV.U32 R3, RZ, RZ, 0xc000 ;  /* 0x0000c000ff03a424 */ /* 0x002fe200078e00ff */
[----:B------:R-:W-:Y:S01]  /*1900*/  ELECT P0, URZ, PT ;  /* 0x00000000003f782f */ /* 0x000fe20003800000 */
[----:B------:R-:W-:-:S03]  /*1910*/  ULEA UR7, UR5, UR16, 0xe ;  /* 0x0000001005077291 */ /* 0x000fc6000f8e703f */
[----:B------:R-:W-:Y:S01]  /*1920*/  ISETP.LT.U32.AND P0, PT, R2, 0x40, P0 ;  /* 0x000000400200780c */ /* 0x000fe20000701070 */
[----:B------:R-:W-:Y:S02]  /*1930*/  ULOP3.LUT UR8, UR17, 0x1, URZ, 0xc0, !UPT ;  /* 0x0000000111087892 */ /* 0x000fe4000f8ec03f */
[----:B------:R-:W-:Y:S02]  /*1940*/  ULEA UR28, UR5, UR16, 0xf ;  /* 0x00000010051c7291 */ /* 0x000fe4000f8e783f */
[----:B------:R-:W-:Y:S02]  /*1950*/  UIADD3 UR7, UR7, 0x20000, URZ ;  /* 0x0002000007077890 */ /* 0x000fe4000fffe03f */
[----:B------:R-:W-:Y:S02]  /*1960*/  ULEA UR10, UR8, UR6, 0x6 ;  /* 0x00000006080a7291 */ /* 0x000fe4000f8e303f */
[----:B------:R-:W-:Y:S02]  /*1970*/  ULEA UR24, UR8, UR28, 0xe ;  /* 0x0000001c08187291 */ /* 0x000fe4000f8e703f */
[----:B------:R-:W-:-:S02]  /*1980*/  ULEA UR8, UR8, UR7, 0xd ;  /* 0x0000000708087291 */ /* 0x000fc4000f8e683f */
[----:B------:R-:W-:Y:S01]  /*1990*/  VOTEU.ANY UP0, P0 ;  /* 0x00000000003f7886 */ /* 0x000fe20000000100 */
[----:B------:R-:W-:Y:S01]  /*19a0*/  VOTEU.ANY UP2, P0 ;  /* 0x00000000003f7886 */ /* 0x000fe20000040100 */
[----:B------:R-:W-:Y:S01]  /*19b0*/  ELECT P1, URZ, PT ;  /* 0x00000000003f782f */ /* 0x000fe20003820000 */
[----:B------:R1:W-:Y:S02]  /*19c0*/  @!P2 SYNCS.ARRIVE.TRANS64 RZ, [UR29+0x30000], R3 ;  /* 0x03000003ffffa9a7 */ /* 0x0003e4000800001d */
[----:B------:R-:W-:Y:S01]  /*19d0*/  @UP0 UIADD3 UR9, UR29, 0x30000, URZ ;  /* 0x000300001d090890 */ /* 0x000fe2000fffe03f */
[----:B------:R-:W-:Y:S01]  /*19e0*/  BAR.SYNC.DEFER_BLOCKING 0x0 ;  /* 0x0000000000007b1d */ /* 0x000fe20000010000 */
[----:B------:R-:W-:-:S05]  /*19f0*/  ISETP.LT.U32.AND P1, PT, R2, 0x40, P1 ;  /* 0x000000400200780c */ /* 0x000fca0000f21070 */
[----:B------:R-:W-:Y:S01]  /*1a00*/  @UP0 UMOV UR12, UR18 ;  /* 0x00000012000c0c82 */ /* 0x000fe20008000000 */
[----:B------:R-:W-:Y:S01]  /*1a10*/  @UP0 UMOV UR13, UR19 ;  /* 0x00000013000d0c82 */ /* 0x000fe20008000000 */
[----:B------:R-:W-:Y:S01]  /*1a20*/  UMOV UR26, UR10 ;  /* 0x0000000a001a7c82 */ /* 0x000fe20008000000 */
[----:B-1----:R-:W-:-:S05]  /*1a30*/  IMAD.U32 R3, RZ, RZ, UR4 ;  /* 0x00000004ff037e24 */ /* 0x002fca000f8e00ff */
[----:B------:R-:W-:Y:S01]  /*1a40*/  VOTEU.ANY UP1, P1 ;  /* 0x00000000003f7886 */ /* 0x000fe20000820100 */
[----:B------:R-:W-:Y:S01]  /*1a50*/  VOTEU.ANY UP3, P1 ;  /* 0x00000000003f7886 */ /* 0x000fe20000860100 */
[----:B------:R-:W-:-:S03]  /*1a60*/  SHF.L.U32 R3, R3, 0x1f, RZ ;  /* 0x0000001f03037819 */ /* 0x000fc600000006ff */
[----:B------:R-:W-:Y:S01]  /*1a70*/  @UP1 UIADD3 UR25, UR29, 0x30000, URZ ;  /* 0x000300001d191890 */ /* 0x000fe2000fffe03f */
[----:B------:R-:W-:Y:S01]  /*1a80*/  @UP1 UMOV UR14, UR20 ;  /* 0x00000014000e1c82 */ /* 0x000fe20008000000 */
[----:B------:R-:W-:Y:S01]  /*1a90*/  @UP1 UMOV UR15, UR21 ;  /* 0x00000015000f1c82 */ /* 0x000fe20008000000 */
[----:B------:R1:W-:Y:S01]  /*1aa0*/  @UP2 UTMALDG.2D [UR8], [UR12] ;  /* 0x000000080c0025b4 */ /* 0x0003e20008008000 */
[----:B------:R3:W-:Y:S06]  /*1ab0*/  MEMBAR.ALL.CTA ;  /* 0x0000000000007992 */ /* 0x0007ec0000008000 */
[----:B---3--:R-:W3:Y:S02]  /*1ac0*/  FENCE.VIEW.ASYNC.S ;  /* 0x00000000000073c6 */ /* 0x008ee40000000000 */
[----:B---3--:R-:W-:Y:S06]  /*1ad0*/  BAR.SYNC.DEFER_BLOCKING 0x0 ;  /* 0x0000000000007b1d */ /* 0x008fec0000010000 */
[----:B------:R1:W-:Y:S02]  /*1ae0*/  @UP3 UTMALDG.2D [UR24], [UR14] ;  /* 0x000000180e0035b4 */ /* 0x0003e40008008000 */
[----:B------:R-:W-:Y:S06]  /*1af0*/  BAR.SYNC.DEFER_BLOCKING 0x0 ;  /* 0x0000000000007b1d */ /* 0x000fec0000010000 */
[----:B------:R-:W3:Y:S02]  /*1b00*/  SYNCS.PHASECHK.TRANS64.TRYWAIT P0, [UR29+0x30000], R3 ;  /* 0x03000003ff0075a7 */ /* 0x000ee4000800015d */
[----:B-1-3--:R-:W-:Y:S05]  /*1b10*/  @!P0 BRA `(.L_x_48) ;  /* 0x0000000400f08947 */ /* 0x00afea0003800000 */
.L_x_50:
[----:B------:R-:W-:Y:S01]  /*1b20*/  USHF.R.U32.HI UR14, URZ, 0x4, UR28 ;  /* 0x000000043f0e7899 */ /* 0x000fe2000801161c */
[----:B------:R-:W-:Y:S02]  /*1b30*/  WARPGROUP.DEPBAR.LE gsb0, 0x0 ;  /* 0x00008000000079c5 */ /* 0x000fe40000010000 */
[----:B------:R-:W-:Y:S01]  /*1b40*/  USHF.R.U32.HI UR12, URZ, 0x4, UR7 ;  /* 0x000000043f0c7899 */ /* 0x000fe20008011607 */
[----:B------:R-:W-:Y:S01]  /*1b50*/  WARPGROUP.ARRIVE ;  /* 0x00000000000079c5 */ /* 0x000fe20000000000 */
[----:B------:R-:W-:Y:S01]  /*1b60*/  USGXT.U32 UR14, UR14, 0xe ;  /* 0x0000000e0e0e789a */ /* 0x000fe20008000000 */
[----:B------:R-:W1:Y:S01]  /*1b70*/  LDC R3, c[0x0][0x230] ;  /* 0x00008c00ff037b82 */ /* 0x000e620000000800 */
[----:B------:R-:W-:Y:S01]  /*1b80*/  USGXT.U32 UR12, UR12, 0xe ;  /* 0x0000000e0c0c789a */ /* 0x000fe20008000000 */
[----:B------:R-:W-:Y:S01]  /*1b90*/  UMOV UR15, 0x40000040 ;  /* 0x40000040000f7882 */ /* 0x000fe20000000000 */
[----:B------:R-:W-:Y:S01]  /*1ba0*/  UMOV UR13, 0x40000040 ;  /* 0x40000040000d7882 */ /* 0x000fe20000000000 */
[----:B------:R-:W-:Y:S01]  /*1bb0*/  UMOV UR7, URZ ;  /* 0x0000003f00077c82 */ /* 0x000fe20008000000 */
[----:B------:R-:W-:Y:S01]  /*1bc0*/  UMOV UR8, URZ ;  /* 0x0000003f00087c82 */ /* 0x000fe20008000000 */
[----:B------:R-:W-:-:S02]  /*1bd0*/  UIADD3 UR6, UR6, 0x80, URZ ;  /* 0x0000008006067890 */ /* 0x000fc4000fffe03f */
[----:B------:R-:W-:Y:S02]  /*1be0*/  UIADD3 UR5, UR5, 0x1, URZ ;  /* 0x0000000105057890 */ /* 0x000fe4000fffe03f */
[----:B------:R-:W-:Y:S01]  /*1bf0*/  HGMMA.64x128x16.F32.BF16 R24, gdesc[UR12], R24 ;  /* 0x01e000000c1879f0 */ /* 0x000fe20008701818 */
[----:B------:R-:W-:Y:S02]  /*1c00*/  UIADD3 UR14, UP1, UR14, 0x2, URZ ;  /* 0x000000020e0e7890 */ /* 0x000fe4000ff3e03f */
[----:B------:R-:W-:Y:S02]  /*1c10*/  UIADD3 UR12, UP0, UR12, 0x2, URZ ;  /* 0x000000020c0c7890 */ /* 0x000fe4000ff1e03f */
[----:B------:R-:W-:Y:S02]  /*1c20*/  UIADD3.X UR15, UR8, 0x40000040, URZ, UP1, !UPT ;  /* 0x40000040080f7890 */ /* 0x000fe40008ffe43f */
[----:B------:R-:W-:Y:S02]  /*1c30*/  UIADD3.X UR13, UR7, 0x40000040, URZ, UP0, !UPT ;  /* 0x40000040070d7890 */ /* 0x000fe400087fe43f */
[----:B------:R-:W-:-:S02]  /*1c40*/  UIADD3.64 UR30, UR14, 0x2, URZ ;  /* 0x000000020e1e7897 */ /* 0x000fc4000fffe03f */
[----:B------:R-:W-:Y:S02]  /*1c50*/  UIADD3.64 UR28, UR12, 0x2, URZ ;  /* 0x000000020c1c7897 */ /* 0x000fe4000fffe03f */
[----:B------:R-:W-:Y:S01]  /*1c60*/  UISETP.NE.U32.AND UP0, UPT, UR5, 0x4, UPT ;  /* 0x000000040500788c */ /* 0x000fe2000bf05070 */
[----:B-1----:R-:W-:-:S03]  /*1c70*/  ISETP.LE.AND P0, PT, R3, UR6, PT ;  /* 0x0000000603007c0c */ /* 0x002fc6000bf03270 */
[----:B------:R-:W-:Y:S02]  /*1c80*/  USEL UR7, URZ, 0x1, UP0 ;  /* 0x000000013f077887 */ /* 0x000fe40008000000 */
[----:B------:R-:W-:Y:S02]  /*1c90*/  USEL UR5, UR5, URZ, UP0 ;  /* 0x0000003f05057287 */ /* 0x000fe40008000000 */
[----:B------:R-:W-:Y:S01]  /*1ca0*/  ULOP3.LUT UR4, UR4, UR7, URZ, 0x3c, !UPT ;  /* 0x0000000704047292 */ /* 0x000fe2000f8e3c3f */
[----:B------:R-:W-:-:S12]  /*1cb0*/  HGMMA.64x128x16.F32.BF16 R24, gdesc[UR12], R24 ;  /* 0x01e000000c1879f0 */ /* 0x000fd80008701818 */
[----:B------:R-:W-:Y:S01]  /*1cc0*/  HGMMA.64x128x16.F32.BF16 R24, gdesc[UR28], R24 ;  /* 0x01e000001c1879f0 */ /* 0x000fe20008701818 */
[----:B------:R-:W-:Y:S02]  /*1cd0*/  UIADD3.64 UR30, UR14, 0x4, URZ ;  /* 0x000000040e1e7897 */ /* 0x000fe4000fffe03f */
[----:B------:R-:W-:-:S09]  /*1ce0*/  UIADD3.64 UR28, UR12, 0x4, URZ ;  /* 0x000000040c1c7897 */ /* 0x000fd2000fffe03f */
        /* <DEDUP_REMOVED lines=8> */
[----:B------:R-:W-:Y:S02]  /*1d70*/  UIADD3.64 UR28, UR12, 0x202, URZ ;  /* 0x000002020c1c7897 */ /* 0x000fe4000fffe03f */
[----:B------:R-:W-:Y:S02]  /*1d80*/  UIADD3.64 UR14, UR14, 0x404, URZ ;  /* 0x000004040e0e7897 */ /* 0x000fe4000fffe03f */
[----:B------:R-:W-:-:S05]  /*1d90*/  UIADD3.64 UR12, UR12, 0x204, URZ ;  /* 0x000002040c0c7897 */ /* 0x000fca000fffe03f */
[----:B------:R-:W-:-:S12]  /*1da0*/  HGMMA.64x128x16.F32.BF16 R24, gdesc[UR28], R24 ;  /* 0x01e000001c1879f0 */ /* 0x000fd80008701818 */
[----:B------:R-:W-:Y:S01]  /*1db0*/  HGMMA.64x128x16.F32.BF16 R24, gdesc[UR12], R24, gsb0 ;  /* 0x01e000000c1879f0 */ /* 0x000fe20008001818 */
[----:B------:R-:W-:Y:S05]  /*1dc0*/  @!P0 BRA `(.L_x_49) ;  /* 0xfffffff800c08947 */ /* 0x000fea000383ffff */
.L_x_47:
[----:B------:R-:W-:Y:S02]  /*1dd0*/  WARPGROUP.DEPBAR.LE gsb0, 0x0 ;  /* 0x00008000000079c5 */ /* 0x000fe40000010000 */
[----:B----4-:R-:W-:Y:S01]  /*1de0*/  BAR.SYNC.DEFER_BLOCKING 0x0 ;  /* 0x0000000000007b1d */ /* 0x010fe20000010000 */
[C---:B-1----:R-:W-:Y:S01]  /*1df0*/  IMAD.SHL.U32 R3, R0.reuse, 0x80, RZ ;  /* 0x0000008000037824 */ /* 0x042fe200078e00ff */
[----:B------:R-:W-:Y:S01]  /*1e00*/  ELECT P0, URZ, PT ;  /* 0x00000000003f782f */ /* 0x000fe20003800000 */
[----:B------:R-:W-:Y:S01]  /*1e10*/  IMAD.SHL.U32 R4, R0, 0x10, RZ ;  /* 0x0000001000047824 */ /* 0x000fe200078e00ff */
[----:B------:R-:W-:Y:S01]  /*1e20*/  F2FP.BF16.F32.PACK_AB R24, R25, R24 ;  /* 0x000000181918723e */ /* 0x000fe200000010ff */
[----:B------:R-:W-:Y:S01]  /*1e30*/  ULOP3.LUT UR8, UR17, 0x1, URZ, 0xc0, !UPT ;  /* 0x0000000111087892 */ /* 0x000fe2000f8ec03f */
[----:B------:R-:W-:Y:S01]  /*1e40*/  LOP3.LUT R3, R3, 0x780, RZ, 0xc0, !PT ;  /* 0x0000078003037812 */ /* 0x000fe200078ec0ff */
[----:B------:R-:W-:Y:S01]  /*1e50*/  UMOV UR10, UR11 ;  /* 0x0000000b000a7c82 */ /* 0x000fe20008000000 */
[----:B------:R-:W-:Y:S01]  /*1e60*/  F2FP.BF16.F32.PACK_AB R25, R27, R26 ;  /* 0x0000001a1b19723e */ /* 0x000fe200000010ff */
[----:B------:R-:W-:Y:S01]  /*1e70*/  ULEA UR9, UR8, UR27, 0x6 ;  /* 0x0000001b08097291 */ /* 0x000fe2000f8e303f */
[----:B------:R-:W-:Y:S01]  /*1e80*/  LOP3.LUT R3, R3, 0x70, R4, 0xf8, !PT ;  /* 0x0000007003037812 */ /* 0x000fe200078ef804 */
[----:B------:R-:W-:Y:S01]  /*1e90*/  ULEA UR8, UR8, UR16, 0xd ;  /* 0x0000001008087291 */ /* 0x000fe2000f8e683f */
[----:B------:R-:W-:-:S02]  /*1ea0*/  F2FP.BF16.F32.PACK_AB R56, R57, R56 ;  /* 0x000000383938723e */ /* 0x000fc400000010ff */
[----:B------:R-:W-:Y:S01]  /*1eb0*/  LOP3.LUT R3, R3, 0x10, R0, 0x78, !PT ;  /* 0x0000001003037812 */ /* 0x000fe200078e7800 */
[----:B------:R-:W-:Y:S01]  /*1ec0*/  IMAD.SHL.U32 R0, R0, 0x40, RZ ;  /* 0x0000004000007824 */ /* 0x000fe200078e00ff */
[----:B------:R-:W-:Y:S02]  /*1ed0*/  ISETP.LT.U32.AND P0, PT, R2, 0x40, P0 ;  /* 0x000000400200780c */ /* 0x000fe40000701070 */
[----:B------:R-:W-:Y:S02]  /*1ee0*/  F2FP.BF16.F32.PACK_AB R26, R29, R28 ;  /* 0x0000001c1d1a723e */ /* 0x000fe400000010ff */
[----:B------:R-:W-:Y:S02]  /*1ef0*/  LOP3.LUT R0, R3, 0x1800, R0, 0xf8, !PT ;  /* 0x0000180003007812 */ /* 0x000fe400078ef800 */
[----:B------:R-:W-:Y:S01]  /*1f00*/  F2FP.BF16.F32.PACK_AB R27, R31, R30 ;  /* 0x0000001e1f1b723e */ /* 0x000fe200000010ff */
[----:B------:R-:W1:Y:S02]  /*1f10*/  @!P2 SYNCS.CCTL.IV [UR16+0x30000] ;  /* 0x03000000ff00a9b1 */ /* 0x000e640008000010 */
[----:B-1----:R-:W-:Y:S01]  /*1f20*/  BAR.SYNC.DEFER_BLOCKING 0x0 ;  /* 0x0000000000007b1d */ /* 0x002fe20000010000 */
[C---:B------:R-:W-:Y:S01]  /*1f30*/  LOP3.LUT R3, R0.reuse, 0x20, RZ, 0x3c, !PT ;  /* 0x0000002000037812 */ /* 0x040fe200078e3cff */
[C---:B------:R-:W-:Y:S01]  /*1f40*/  VIADD R2, R0.reuse, UR16 ;  /* 0x0000001000027c36 */ /* 0x040fe20008000000 */
[----:B------:R-:W-:-:S02]  /*1f50*/  LOP3.LUT R4, R0, 0x40, RZ, 0x3c, !PT ;  /* 0x0000004000047812 */ /* 0x000fc400078e3cff */
[----:B------:R-:W-:Y:S01]  /*1f60*/  F2FP.BF16.F32.PACK_AB R32, R33, R32 ;  /* 0x000000202120723e */ /* 0x000fe200000010ff */
[----:B------:R-:W-:Y:S01]  /*1f70*/  VIADD R3, R3, UR16 ;  /* 0x0000001003037c36 */ /* 0x000fe20008000000 */
[----:B------:R-:W-:Y:S01]  /*1f80*/  F2FP.BF16.F32.PACK_AB R57, R59, R58 ;  /* 0x0000003a3b39723e */ /* 0x000fe200000010ff */
[----:B------:R-:W-:Y:S01]  /*1f90*/  VIADD R4, R4, UR16 ;  /* 0x0000001004047c36 */ /* 0x000fe20008000000 */
[----:B------:R-:W-:Y:S01]  /*1fa0*/  F2FP.BF16.F32.PACK_AB R33, R35, R34 ;  /* 0x000000222321723e */ /* 0x000fe200000010ff */
[----:B------:R-:W-:Y:S01]  /*1fb0*/  VOTEU.ANY UP0, P0 ;  /* 0x00000000003f7886 */ /* 0x000fe20000000100 */
[----:B------:R-:W-:Y:S01]  /*1fc0*/  F2FP.BF16.F32.PACK_AB R58, R61, R60 ;  /* 0x0000003c3d3a723e */ /* 0x000fe200000010ff */
[----:B------:R-:W-:Y:S01]  /*1fd0*/  VOTEU.ANY UP1, P0 ;  /* 0x00000000003f7886 */ /* 0x000fe20000020100 */
[----:B------:R-:W-:Y:S02]  /*1fe0*/  F2FP.BF16.F32.PACK_AB R59, R63, R62 ;  /* 0x0000003e3f3b723e */ /* 0x000fe400000010ff */
[----:B------:R-:W-:Y:S01]  /*1ff0*/  F2FP.BF16.F32.PACK_AB R64, R65, R64 ;  /* 0x000000404140723e */ /* 0x000fe200000010ff */
[----:B---3--:R-:W-:Y:S01]  /*2000*/  @UP0 UMOV UR6, UR22 ;  /* 0x0000001600060c82 */ /* 0x008fe20008000000 */
[----:B------:R-:W-:Y:S01]  /*2010*/  LOP3.LUT R0, R0, 0x60, RZ, 0x3c, !PT ;  /* 0x0000006000007812 */ /* 0x000fe200078e3cff */
[----:B------:R-:W-:Y:S01]  /*2020*/  @UP0 UMOV UR7, UR23 ;  /* 0x0000001700070c82 */ /* 0x000fe20008000000 */
[----:B------:R-:W-:-:S02]  /*2030*/  F2FP.BF16.F32.PACK_AB R34, R37, R36 ;  /* 0x000000242522723e */ /* 0x000fc400000010ff */
[----:B------:R-:W-:Y:S01]  /*2040*/  F2FP.BF16.F32.PACK_AB R35, R39, R38 ;  /* 0x000000262723723e */ /* 0x000fe200000010ff */
[----:B------:R-:W-:Y:S01]  /*2050*/  VIADD R0, R0, UR16 ;  /* 0x0000001000007c36 */ /* 0x000fe20008000000 */
[----:B------:R-:W-:Y:S01]  /*2060*/  F2FP.BF16.F32.PACK_AB R40, R41, R40 ;  /* 0x000000282928723e */ /* 0x000fe200000010ff */
[----:B------:R-:W1:Y:S02]  /*2070*/  @!P2 SYNCS.CCTL.IV [UR16+0x30008] ;  /* 0x03000800ff00a9b1 */ /* 0x000e640008000010 */
[----:B-1----:R-:W-:Y:S01]  /*2080*/  BAR.SYNC.DEFER_BLOCKING 0x0 ;  /* 0x0000000000007b1d */ /* 0x002fe20000010000 */
[----:B------:R-:W-:Y:S02]  /*2090*/  F2FP.BF16.F32.PACK_AB R65, R67, R66 ;  /* 0x000000424341723e */ /* 0x000fe400000010ff */
[----:B------:R-:W-:Y:S02]  /*20a0*/  F2FP.BF16.F32.PACK_AB R41, R43, R42 ;  /* 0x0000002a2b29723e */ /* 0x000fe400000010ff */
[----:B------:R-:W-:-:S02]  /*20b0*/  F2FP.BF16.F32.PACK_AB R66, R69, R68 ;  /* 0x000000444542723e */ /* 0x000fc400000010ff */
[----:B------:R-:W-:Y:S02]  /*20c0*/  F2FP.BF16.F32.PACK_AB R67, R71, R70 ;  /* 0x000000464743723e */ /* 0x000fe400000010ff */
[----:B------:R-:W-:Y:S02]  /*20d0*/  F2FP.BF16.F32.PACK_AB R72, R73, R72 ;  /* 0x000000484948723e */ /* 0x000fe400000010ff */
[----:B------:R-:W-:Y:S02]  /*20e0*/  F2FP.BF16.F32.PACK_AB R42, R45, R44 ;  /* 0x0000002c2d2a723e */ /* 0x000fe400000010ff */
[----:B------:R-:W-:Y:S02]  /*20f0*/  F2FP.BF16.F32.PACK_AB R43, R47, R46 ;  /* 0x0000002e2f2b723e */ /* 0x000fe400000010ff */
[----:B------:R-:W-:Y:S02]  /*2100*/  F2FP.BF16.F32.PACK_AB R48, R49, R48 ;  /* 0x000000303130723e */ /* 0x000fe400000010ff */
[----:B------:R-:W-:-:S02]  /*2110*/  F2FP.BF16.F32.PACK_AB R73, R75, R74 ;  /* 0x0000004a4b49723e */ /* 0x000fc400000010ff */
[----:B------:R-:W-:Y:S02]  /*2120*/  F2FP.BF16.F32.PACK_AB R49, R51, R50 ;  /* 0x000000323331723e */ /* 0x000fe400000010ff */
[----:B------:R-:W-:Y:S02]  /*2130*/  F2FP.BF16.F32.PACK_AB R74, R77, R76 ;  /* 0x0000004c4d4a723e */ /* 0x000fe400000010ff */
[----:B------:R-:W-:Y:S01]  /*2140*/  F2FP.BF16.F32.PACK_AB R75, R79, R78 ;  /* 0x0000004e4f4b723e */ /* 0x000fe200000010ff */
[----:B------:R-:W1:Y:S02]  /*2150*/  @!P2 SYNCS.CCTL.IV [UR16+0x30010] ;  /* 0x03001000ff00a9b1 */ /* 0x000e640008000010 */
[----:B-1----:R-:W-:Y:S01]  /*2160*/  BAR.SYNC.DEFER_BLOCKING 0x0 ;  /* 0x0000000000007b1d */ /* 0x002fe20000010000 */
[----:B------:R-:W-:Y:S02]  /*2170*/  F2FP.BF16.F32.PACK_AB R80, R81, R80 ;  /* 0x000000505150723e */ /* 0x000fe400000010ff */
[----:B------:R-:W-:-:S02]  /*2180*/  F2FP.BF16.F32.PACK_AB R50, R53, R52 ;  /* 0x000000343532723e */ /* 0x000fc400000010ff */
[----:B------:R-:W-:Y:S02]  /*2190*/  F2FP.BF16.F32.PACK_AB R51, R55, R54 ;  /* 0x000000363733723e */ /* 0x000fe400000010ff */
[----:B------:R-:W-:Y:S02]  /*21a0*/  F2FP.BF16.F32.PACK_AB R81, R83, R82 ;  /* 0x000000525351723e */ /* 0x000fe400000010ff */
[----:B------:R-:W-:Y:S02]  /*21b0*/  F2FP.BF16.F32.PACK_AB R82, R85, R84 ;  /* 0x000000545552723e */ /* 0x000fe400000010ff */
[----:B------:R-:W-:Y:S01]  /*21c0*/  F2FP.BF16.F32.PACK_AB R83, R87, R86 ;  /* 0x000000565753723e */ /* 0x000fe200000010ff */
[----:B------:R-:W1:Y:S02]  /*21d0*/  @!P2 SYNCS.CCTL.IV [UR16+0x30018] ;  /* 0x03001800ff00a9b1 */ /* 0x000e640008000010 */
[----:B-1----:R-:W-:Y:S04]  /*21e0*/  STSM.16.M88.4 [R2], R24 ;  /* 0x0000001802007844 */ /* 0x002fe80000000200 */
[----:B------:R-:W-:Y:S04]  /*21f0*/  STSM.16.M88.4 [R2+0x2000], R56 ;  /* 0x0020003802007844 */ /* 0x000fe80000000200 */
[----:B------:R-:W-:Y:S04]  /*2200*/  STSM.16.M88.4 [R3], R32 ;  /* 0x0000002003007844 */ /* 0x000fe80000000200 */
[----:B------:R-:W-:Y:S04]  /*2210*/  STSM.16.M88.4 [R3+0x2000], R64 ;  /* 0x0020004003007844 */ /* 0x000fe80000000200 */
[----:B------:R-:W-:Y:S04]  /*2220*/  STSM.16.M88.4 [R4], R40 ;  /* 0x0000002804007844 */ /* 0x000fe80000000200 */
[----:B------:R-:W-:Y:S04]  /*2230*/  STSM.16.M88.4 [R4+0x2000], R72 ;  /* 0x0020004804007844 */ /* 0x000fe80000000200 */
[----:B------:R-:W-:Y:S04]  /*2240*/  STSM.16.M88.4 [R0], R48 ;  /* 0x0000003000007844 */ /* 0x000fe80000000200 */
[----:B------:R-:W-:Y:S01]  /*2250*/  STSM.16.M88.4 [R0+0x2000], R80 ;  /* 0x0020005000007844 */ /* 0x000fe20000000200 */
[----:B------:R1:W-:Y:S06]  /*2260*/  MEMBAR.ALL.CTA ;  /* 0x0000000000007992 */ /* 0x0003ec0000008000 */
[----:B-1----:R-:W1:Y:S02]  /*2270*/  FENCE.VIEW.ASYNC.S ;  /* 0x00000000000073c6 */ /* 0x002e640000000000 */
[----:B-1----:R-:W-:Y:S06]  /*2280*/  BAR.SYNC.DEFER_BLOCKING 0x0 ;  /* 0x0000000000007b1d */ /* 0x002fec0000010000 */
[----:B------:R1:W-:Y:S01]  /*2290*/  @UP1 UTMASTG.2D [UR8], [UR6] ;  /* 0x00000008060013b5 */ /* 0x0003e20008008000 */
[----:B------:R0:W-:Y:S01]  /*22a0*/  UTMACMDFLUSH ;  /* 0x00000000000079b7 */ /* 0x0001e20000000000 */
[----:B------:R-:W-:-:S04]  /*22b0*/  DEPBAR.LE SB0, 0x0 ;  /* 0x000080000000791a */ /* 0x000fc80000000000 */
[----:B------:R-:W-:Y:S06]  /*22c0*/  BAR.SYNC.DEFER_BLOCKING 0x0 ;  /* 0x0000000000007b1d */ /* 0x000fec0000010000 */
[----:B-1----:R-:W-:Y:S05]  /*22d0*/  EXIT ;  /* 0x000000000000794d */ /* 0x002fea0003800000 */
.L_x_48:
[----:B------:R-:W1:Y:S02]  /*22e0*/  SYNCS.PHASECHK.TRANS64.TRYWAIT P0, [UR29+0x30000], R3 ;  /* 0x03000003ff0075a7 */ /* 0x000e64000800015d */
[----:B-1----:R-:W-:Y:S05]  /*22f0*/  @!P0 BRA `(.L_x_48) ;  /* 0xfffffffc00f88947 */ /* 0x002fea000383ffff */
[----:B------:R-:W-:Y:S05]  /*2300*/  BRA `(.L_x_50) ;  /* 0xfffffff800047947 */ /* 0x000fea000383ffff */
.L_x_51:
[----:B------:R-:W-:-:S00]  /*2310*/  BRA `(.L_x_51) ;  /* 0xfffffffc00fc7947 */ /* 0x000fc0000383ffff */
[----:B------:R-:W-:-:S00]  /*2320*/  NOP ;  /* 0x0000000000007918 */ /* 0x000fc00000000000 */
        /* <DEDUP_REMOVED lines=13> */
.L_x_52:


//--------------------- .nv.shared.gluon_wgmma    --------------------------
	.section	.nv.shared.gluon_wgmma,"aw",@nobits
	.sectionflags	@""
	.align	16
	.zero		1024


//--------------------- .nv.shared.reserved.0     --------------------------
	.section	.nv.shared.reserved.0,"aw",@nobits
	.weak		__nv_reservedSMEM_offset_0_alias
	.size		__nv_reservedSMEM_offset_0_alias, 0, 0
	.other		__nv_reservedSMEM_offset_0_alias,@"STO_CUDA_RESERVED_SHARED STV_DEFAULT"
__nv_reservedSMEM_offset_0_alias:
	.zero		0


//--------------------- .nv.constant0.gluon_wgmma --------------------------
	.section	.nv.constant0.gluon_wgmma,"a",@progbits
	.sectionflags	@""
	.align	4
.nv.constant0.gluon_wgmma:
	.zero		608


//--------------------- SYMBOLS --------------------------

	.type		.nv.reservedSmem.offset0,@object
	.size		.nv.reservedSmem.offset0,0x4
